//
// Generated by NVIDIA NVVM Compiler
//
// Compiler Build ID: CL-36424714
// Cuda compilation tools, release 13.0, V13.0.88
// Based on NVVM 20.0.0
//

.version 9.0
.target sm_100
.address_size 64

	// .globl	_Z12zeroOutStateP7double2x
// _ZZ18findMaxIndexKernelP7double2PiPdiiS1_E11sharedArray has been demoted
// _ZZ18findMaxIndexKernelP7double2PiPdiiS1_E11sharedIndex has been demoted
.extern .shared .align 16 .b8 shared_mem[];

.visible .entry _Z12zeroOutStateP7double2x(
	.param .u64 .ptr .align 1 _Z12zeroOutStateP7double2x_param_0,
	.param .u64 _Z12zeroOutStateP7double2x_param_1
)
{
	.reg .pred 	%p<2>;
	.reg .b32 	%r<5>;
	.reg .b64 	%rd<7>;
	.reg .b64 	%fd<2>;

	ld.param.u64 	%rd2, [_Z12zeroOutStateP7double2x_param_0];
	ld.param.u64 	%rd3, [_Z12zeroOutStateP7double2x_param_1];
	mov.u32 	%r1, %ntid.x;
	mov.u32 	%r2, %ctaid.x;
	mov.u32 	%r3, %tid.x;
	mad.lo.s32 	%r4, %r1, %r2, %r3;
	cvt.s64.s32 	%rd1, %r4;
	setp.le.s64 	%p1, %rd3, %rd1;
	@%p1 bra 	$L__BB0_2;
	cvta.to.global.u64 	%rd4, %rd2;
	shl.b64 	%rd5, %rd1, 4;
	add.s64 	%rd6, %rd4, %rd5;
	mov.f64 	%fd1, 0d0000000000000000;
	st.global.v2.f64 	[%rd6], {%fd1, %fd1};
$L__BB0_2:
	ret;

}
	// .globl	_Z9initStateP7double2i
.visible .entry _Z9initStateP7double2i(
	.param .u64 .ptr .align 1 _Z9initStateP7double2i_param_0,
	.param .u32 _Z9initStateP7double2i_param_1
)
{
	.reg .pred 	%p<3>;
	.reg .b32 	%r<6>;
	.reg .b64 	%rd<5>;
	.reg .b64 	%fd<4>;

	ld.param.u64 	%rd2, [_Z9initStateP7double2i_param_0];
	ld.param.u32 	%r2, [_Z9initStateP7double2i_param_1];
	cvta.to.global.u64 	%rd1, %rd2;
	mov.u32 	%r3, %ntid.x;
	mov.u32 	%r4, %ctaid.x;
	mov.u32 	%r5, %tid.x;
	mad.lo.s32 	%r1, %r3, %r4, %r5;
	setp.ge.s32 	%p1, %r1, %r2;
	@%p1 bra 	$L__BB1_4;
	setp.ne.s32 	%p2, %r1, 0;
	@%p2 bra 	$L__BB1_3;
	mov.f64 	%fd2, 0d0000000000000000;
	mov.f64 	%fd3, 0d3FF0000000000000;
	st.global.v2.f64 	[%rd1], {%fd3, %fd2};
	bra.uni 	$L__BB1_4;
$L__BB1_3:
	mul.wide.s32 	%rd3, %r1, 16;
	add.s64 	%rd4, %rd1, %rd3;
	mov.f64 	%fd1, 0d0000000000000000;
	st.global.v2.f64 	[%rd4], {%fd1, %fd1};
$L__BB1_4:
	ret;

}
	// .globl	_Z11updateStateP7double2S0_x
.visible .entry _Z11updateStateP7double2S0_x(
	.param .u64 .ptr .align 1 _Z11updateStateP7double2S0_x_param_0,
	.param .u64 .ptr .align 1 _Z11updateStateP7double2S0_x_param_1,
	.param .u64 _Z11updateStateP7double2S0_x_param_2
)
{
	.reg .pred 	%p<2>;
	.reg .b32 	%r<5>;
	.reg .b64 	%rd<10>;
	.reg .b64 	%fd<3>;

	ld.param.u64 	%rd2, [_Z11updateStateP7double2S0_x_param_0];
	ld.param.u64 	%rd3, [_Z11updateStateP7double2S0_x_param_1];
	ld.param.u64 	%rd4, [_Z11updateStateP7double2S0_x_param_2];
	mov.u32 	%r1, %ntid.x;
	mov.u32 	%r2, %ctaid.x;
	mov.u32 	%r3, %tid.x;
	mad.lo.s32 	%r4, %r1, %r2, %r3;
	cvt.s64.s32 	%rd1, %r4;
	setp.le.s64 	%p1, %rd4, %rd1;
	@%p1 bra 	$L__BB2_2;
	cvta.to.global.u64 	%rd5, %rd3;
	cvta.to.global.u64 	%rd6, %rd2;
	shl.b64 	%rd7, %rd1, 4;
	add.s64 	%rd8, %rd6, %rd7;
	add.s64 	%rd9, %rd5, %rd7;
	ld.global.v2.f64 	{%fd1, %fd2}, [%rd9];
	st.global.v2.f64 	[%rd8], {%fd1, %fd2};
$L__BB2_2:
	ret;

}
	// .globl	_Z18findMaxIndexKernelP7double2PiPdiiS1_
.visible .entry _Z18findMaxIndexKernelP7double2PiPdiiS1_(
	.param .u64 .ptr .align 1 _Z18findMaxIndexKernelP7double2PiPdiiS1__param_0,
	.param .u64 .ptr .align 1 _Z18findMaxIndexKernelP7double2PiPdiiS1__param_1,
	.param .u64 .ptr .align 1 _Z18findMaxIndexKernelP7double2PiPdiiS1__param_2,
	.param .u32 _Z18findMaxIndexKernelP7double2PiPdiiS1__param_3,
	.param .u32 _Z18findMaxIndexKernelP7double2PiPdiiS1__param_4,
	.param .u64 .ptr .align 1 _Z18findMaxIndexKernelP7double2PiPdiiS1__param_5
)
{
	.reg .pred 	%p<9>;
	.reg .b32 	%r<24>;
	.reg .b64 	%rd<11>;
	.reg .b64 	%fd<9>;
	// demoted variable
	.shared .align 16 .b8 _ZZ18findMaxIndexKernelP7double2PiPdiiS1_E11sharedArray[16384];
	// demoted variable
	.shared .align 4 .b8 _ZZ18findMaxIndexKernelP7double2PiPdiiS1_E11sharedIndex[4096];
	ld.param.u64 	%rd1, [_Z18findMaxIndexKernelP7double2PiPdiiS1__param_0];
	ld.param.u64 	%rd2, [_Z18findMaxIndexKernelP7double2PiPdiiS1__param_1];
	ld.param.u64 	%rd3, [_Z18findMaxIndexKernelP7double2PiPdiiS1__param_2];
	ld.param.u32 	%r9, [_Z18findMaxIndexKernelP7double2PiPdiiS1__param_3];
	ld.param.u32 	%r10, [_Z18findMaxIndexKernelP7double2PiPdiiS1__param_4];
	ld.param.u64 	%rd4, [_Z18findMaxIndexKernelP7double2PiPdiiS1__param_5];
	mov.u32 	%r1, %tid.x;
	mov.u32 	%r11, %ctaid.x;
	mov.u32 	%r23, %ntid.x;
	mad.lo.s32 	%r3, %r11, %r23, %r1;
	setp.ge.s32 	%p1, %r3, %r9;
	shl.b32 	%r12, %r1, 4;
	mov.u32 	%r13, _ZZ18findMaxIndexKernelP7double2PiPdiiS1_E11sharedArray;
	add.s32 	%r4, %r13, %r12;
	shl.b32 	%r14, %r1, 2;
	mov.u32 	%r15, _ZZ18findMaxIndexKernelP7double2PiPdiiS1_E11sharedIndex;
	add.s32 	%r5, %r15, %r14;
	@%p1 bra 	$L__BB3_2;
	cvta.to.global.u64 	%rd5, %rd1;
	mul.wide.s32 	%rd6, %r3, 16;
	add.s64 	%rd7, %rd5, %rd6;
	ld.global.v2.f64 	{%fd4, %fd5}, [%rd7];
	st.shared.v2.f64 	[%r4], {%fd4, %fd5};
	st.shared.u32 	[%r5], %r3;
	bra.uni 	$L__BB3_3;
$L__BB3_2:
	mov.f64 	%fd2, 0d0000000000000000;
	mov.f64 	%fd3, 0dC058C00000000000;
	st.shared.v2.f64 	[%r4], {%fd3, %fd2};
	mov.b32 	%r16, -1;
	st.shared.u32 	[%r5], %r16;
$L__BB3_3:
	bar.sync 	0;
	setp.lt.u32 	%p2, %r23, 2;
	@%p2 bra 	$L__BB3_8;
$L__BB3_4:
	mov.u32 	%r6, %r23;
	shr.u32 	%r23, %r6, 1;
	setp.ge.u32 	%p3, %r1, %r23;
	add.s32 	%r17, %r23, %r3;
	setp.ge.s32 	%p4, %r17, %r9;
	or.pred  	%p5, %p3, %p4;
	@%p5 bra 	$L__BB3_7;
	ld.shared.f64 	%fd6, [%r4];
	shl.b32 	%r18, %r23, 4;
	add.s32 	%r8, %r4, %r18;
	ld.shared.f64 	%fd1, [%r8];
	setp.geu.f64 	%p6, %fd6, %fd1;
	@%p6 bra 	$L__BB3_7;
	ld.shared.f64 	%fd7, [%r8+8];
	st.shared.v2.f64 	[%r4], {%fd1, %fd7};
	shl.b32 	%r19, %r23, 2;
	add.s32 	%r20, %r5, %r19;
	ld.shared.u32 	%r21, [%r20];
	st.shared.u32 	[%r5], %r21;
$L__BB3_7:
	bar.sync 	0;
	setp.gt.u32 	%p7, %r6, 3;
	@%p7 bra 	$L__BB3_4;
$L__BB3_8:
	setp.ne.s32 	%p8, %r1, 0;
	@%p8 bra 	$L__BB3_10;
	ld.shared.u32 	%r22, [_ZZ18findMaxIndexKernelP7double2PiPdiiS1_E11sharedIndex];
	cvta.to.global.u64 	%rd8, %rd2;
	st.global.u32 	[%rd8], %r22;
	ld.shared.f64 	%fd8, [_ZZ18findMaxIndexKernelP7double2PiPdiiS1_E11sharedArray];
	cvta.to.global.u64 	%rd9, %rd3;
	st.global.f64 	[%rd9], %fd8;
	cvta.to.global.u64 	%rd10, %rd4;
	st.global.u32 	[%rd10], %r10;
$L__BB3_10:
	ret;

}
	// .globl	_Z15contract_tensorP7double2PKS_iPiS3_ixx
.visible .entry _Z15contract_tensorP7double2PKS_iPiS3_ixx(
	.param .u64 .ptr .align 1 _Z15contract_tensorP7double2PKS_iPiS3_ixx_param_0,
	.param .u64 .ptr .align 1 _Z15contract_tensorP7double2PKS_iPiS3_ixx_param_1,
	.param .u32 _Z15contract_tensorP7double2PKS_iPiS3_ixx_param_2,
	.param .u64 .ptr .align 1 _Z15contract_tensorP7double2PKS_iPiS3_ixx_param_3,
	.param .u64 .ptr .align 1 _Z15contract_tensorP7double2PKS_iPiS3_ixx_param_4,
	.param .u32 _Z15contract_tensorP7double2PKS_iPiS3_ixx_param_5,
	.param .u64 _Z15contract_tensorP7double2PKS_iPiS3_ixx_param_6,
	.param .u64 _Z15contract_tensorP7double2PKS_iPiS3_ixx_param_7
)
{
	.reg .pred 	%p<33>;
	.reg .b32 	%r<331>;
	.reg .b64 	%rd<80>;
	.reg .b64 	%fd<49>;

	ld.param.u64 	%rd10, [_Z15contract_tensorP7double2PKS_iPiS3_ixx_param_0];
	ld.param.u64 	%rd11, [_Z15contract_tensorP7double2PKS_iPiS3_ixx_param_1];
	ld.param.u32 	%r73, [_Z15contract_tensorP7double2PKS_iPiS3_ixx_param_2];
	ld.param.u64 	%rd12, [_Z15contract_tensorP7double2PKS_iPiS3_ixx_param_3];
	ld.param.u64 	%rd13, [_Z15contract_tensorP7double2PKS_iPiS3_ixx_param_4];
	ld.param.u32 	%r74, [_Z15contract_tensorP7double2PKS_iPiS3_ixx_param_5];
	ld.param.u64 	%rd14, [_Z15contract_tensorP7double2PKS_iPiS3_ixx_param_6];
	ld.param.u64 	%rd15, [_Z15contract_tensorP7double2PKS_iPiS3_ixx_param_7];
	cvta.to.global.u64 	%rd1, %rd11;
	cvta.to.global.u64 	%rd2, %rd12;
	cvta.to.global.u64 	%rd3, %rd13;
	cvta.to.global.u64 	%rd4, %rd10;
	mov.u32 	%r75, %ntid.x;
	mov.u32 	%r76, %ctaid.x;
	mov.u32 	%r77, %tid.x;
	mad.lo.s32 	%r1, %r75, %r76, %r77;
	sub.s64 	%rd5, %rd15, %rd14;
	cvt.s64.s32 	%rd16, %r1;
	setp.gt.s64 	%p2, %rd14, %rd16;
	setp.le.s64 	%p3, %rd15, %rd16;
	or.pred  	%p4, %p2, %p3;
	@%p4 bra 	$L__BB4_43;
	cvt.u32.u64 	%r78, %rd5;
	rem.s32 	%r2, %r1, %r78;
	mul.lo.s32 	%r3, %r2, %r74;
	setp.lt.s32 	%p5, %r74, 1;
	@%p5 bra 	$L__BB4_22;
	and.b32  	%r4, %r74, 3;
	setp.lt.u32 	%p6, %r74, 4;
	mov.u32 	%r301, %r74;
	mov.u32 	%r304, %r2;
	@%p6 bra 	$L__BB4_5;
	and.b32  	%r5, %r74, 2147483644;
	add.s32 	%r6, %r3, -1;
	mov.b32 	%r305, 0;
	cvt.s64.s32 	%rd19, %r3;
	mov.u32 	%r303, %r74;
	mov.u32 	%r304, %r2;
$L__BB4_4:
	.pragma "nounroll";
	add.s32 	%r80, %r303, %r6;
	mul.wide.s32 	%rd17, %r80, 4;
	add.s64 	%rd18, %rd2, %rd17;
	shr.u32 	%r81, %r304, 31;
	add.s32 	%r82, %r304, %r81;
	and.b32  	%r83, %r82, -2;
	sub.s32 	%r84, %r304, %r83;
	st.global.u32 	[%rd18], %r84;
	shr.s32 	%r85, %r82, 1;
	shr.u32 	%r86, %r82, 31;
	add.s32 	%r87, %r85, %r86;
	and.b32  	%r88, %r87, -2;
	sub.s32 	%r89, %r85, %r88;
	st.global.u32 	[%rd18+-4], %r89;
	shr.s32 	%r90, %r304, 31;
	shr.u32 	%r91, %r90, 30;
	add.s32 	%r92, %r304, %r91;
	shr.s32 	%r93, %r92, 2;
	shr.u32 	%r94, %r92, 31;
	add.s32 	%r95, %r93, %r94;
	and.b32  	%r96, %r95, -2;
	sub.s32 	%r97, %r93, %r96;
	st.global.u32 	[%rd18+-8], %r97;
	shr.u32 	%r98, %r90, 29;
	add.s32 	%r99, %r304, %r98;
	shr.s32 	%r100, %r99, 3;
	add.s32 	%r301, %r303, -4;
	shr.u32 	%r101, %r99, 31;
	add.s32 	%r102, %r100, %r101;
	and.b32  	%r103, %r102, -2;
	sub.s32 	%r104, %r100, %r103;
	cvt.s64.s32 	%rd20, %r303;
	add.s64 	%rd21, %rd20, %rd19;
	shl.b64 	%rd22, %rd21, 2;
	add.s64 	%rd23, %rd2, %rd22;
	st.global.u32 	[%rd23+-16], %r104;
	shr.u32 	%r105, %r90, 28;
	add.s32 	%r106, %r304, %r105;
	shr.s32 	%r304, %r106, 4;
	add.s32 	%r305, %r305, 4;
	setp.eq.s32 	%p7, %r305, %r5;
	mov.u32 	%r303, %r301;
	@%p7 bra 	$L__BB4_5;
	bra.uni 	$L__BB4_4;
$L__BB4_5:
	setp.eq.s32 	%p8, %r4, 0;
	@%p8 bra 	$L__BB4_10;
	setp.eq.s32 	%p9, %r4, 1;
	@%p9 bra 	$L__BB4_8;
	cvt.s64.s32 	%rd24, %r3;
	cvt.s64.s32 	%rd25, %r301;
	add.s64 	%rd26, %rd25, %rd24;
	shl.b64 	%rd27, %rd26, 2;
	add.s64 	%rd28, %rd2, %rd27;
	shr.u32 	%r107, %r304, 31;
	add.s32 	%r108, %r304, %r107;
	and.b32  	%r109, %r108, -2;
	sub.s32 	%r110, %r304, %r109;
	st.global.u32 	[%rd28+-4], %r110;
	shr.s32 	%r111, %r108, 1;
	add.s32 	%r301, %r301, -2;
	shr.u32 	%r112, %r108, 31;
	add.s32 	%r113, %r111, %r112;
	and.b32  	%r114, %r113, -2;
	sub.s32 	%r115, %r111, %r114;
	st.global.u32 	[%rd28+-8], %r115;
	shr.s32 	%r116, %r304, 31;
	shr.u32 	%r117, %r116, 30;
	add.s32 	%r118, %r304, %r117;
	shr.s32 	%r304, %r118, 2;
$L__BB4_8:
	and.b32  	%r119, %r74, 1;
	setp.eq.b32 	%p10, %r119, 1;
	not.pred 	%p11, %p10;
	@%p11 bra 	$L__BB4_10;
	shr.u32 	%r120, %r304, 31;
	add.s32 	%r121, %r304, %r120;
	and.b32  	%r122, %r121, -2;
	sub.s32 	%r123, %r304, %r122;
	cvt.s64.s32 	%rd29, %r3;
	cvt.s64.s32 	%rd30, %r301;
	add.s64 	%rd31, %rd30, %rd29;
	shl.b64 	%rd32, %rd31, 2;
	add.s64 	%rd33, %rd2, %rd32;
	st.global.u32 	[%rd33+-4], %r123;
$L__BB4_10:
	and.b32  	%r13, %r74, 15;
	setp.lt.u32 	%p12, %r74, 16;
	mov.b32 	%r306, 0;
	@%p12 bra 	$L__BB4_13;
	and.b32  	%r306, %r74, 2147483632;
	mov.b32 	%r330, 0;
$L__BB4_12:
	.pragma "nounroll";
	add.s32 	%r126, %r330, %r3;
	mul.wide.s32 	%rd34, %r126, 4;
	add.s64 	%rd35, %rd2, %rd34;
	ld.global.u32 	%r127, [%rd35];
	add.s64 	%rd36, %rd3, %rd34;
	st.global.u32 	[%rd36], %r127;
	ld.global.u32 	%r128, [%rd35+4];
	st.global.u32 	[%rd36+4], %r128;
	ld.global.u32 	%r129, [%rd35+8];
	st.global.u32 	[%rd36+8], %r129;
	ld.global.u32 	%r130, [%rd35+12];
	st.global.u32 	[%rd36+12], %r130;
	ld.global.u32 	%r131, [%rd35+16];
	st.global.u32 	[%rd36+16], %r131;
	ld.global.u32 	%r132, [%rd35+20];
	st.global.u32 	[%rd36+20], %r132;
	ld.global.u32 	%r133, [%rd35+24];
	st.global.u32 	[%rd36+24], %r133;
	ld.global.u32 	%r134, [%rd35+28];
	st.global.u32 	[%rd36+28], %r134;
	ld.global.u32 	%r135, [%rd35+32];
	st.global.u32 	[%rd36+32], %r135;
	ld.global.u32 	%r136, [%rd35+36];
	st.global.u32 	[%rd36+36], %r136;
	ld.global.u32 	%r137, [%rd35+40];
	st.global.u32 	[%rd36+40], %r137;
	ld.global.u32 	%r138, [%rd35+44];
	st.global.u32 	[%rd36+44], %r138;
	ld.global.u32 	%r139, [%rd35+48];
	st.global.u32 	[%rd36+48], %r139;
	ld.global.u32 	%r140, [%rd35+52];
	st.global.u32 	[%rd36+52], %r140;
	ld.global.u32 	%r141, [%rd35+56];
	st.global.u32 	[%rd36+56], %r141;
	ld.global.u32 	%r142, [%rd35+60];
	st.global.u32 	[%rd36+60], %r142;
	add.s32 	%r330, %r330, 16;
	setp.eq.s32 	%p13, %r330, %r306;
	@%p13 bra 	$L__BB4_13;
	bra.uni 	$L__BB4_12;
$L__BB4_13:
	setp.eq.s32 	%p14, %r13, 0;
	@%p14 bra 	$L__BB4_22;
	and.b32  	%r22, %r74, 7;
	setp.lt.u32 	%p15, %r13, 8;
	@%p15 bra 	$L__BB4_16;
	add.s32 	%r143, %r306, %r3;
	mul.wide.s32 	%rd37, %r143, 4;
	add.s64 	%rd38, %rd2, %rd37;
	ld.global.u32 	%r144, [%rd38];
	add.s64 	%rd39, %rd3, %rd37;
	st.global.u32 	[%rd39], %r144;
	ld.global.u32 	%r145, [%rd38+4];
	st.global.u32 	[%rd39+4], %r145;
	ld.global.u32 	%r146, [%rd38+8];
	st.global.u32 	[%rd39+8], %r146;
	ld.global.u32 	%r147, [%rd38+12];
	st.global.u32 	[%rd39+12], %r147;
	ld.global.u32 	%r148, [%rd38+16];
	st.global.u32 	[%rd39+16], %r148;
	ld.global.u32 	%r149, [%rd38+20];
	st.global.u32 	[%rd39+20], %r149;
	ld.global.u32 	%r150, [%rd38+24];
	st.global.u32 	[%rd39+24], %r150;
	ld.global.u32 	%r151, [%rd38+28];
	st.global.u32 	[%rd39+28], %r151;
	add.s32 	%r306, %r306, 8;
$L__BB4_16:
	setp.eq.s32 	%p16, %r22, 0;
	@%p16 bra 	$L__BB4_22;
	setp.lt.u32 	%p17, %r22, 4;
	@%p17 bra 	$L__BB4_19;
	add.s32 	%r152, %r306, %r3;
	mul.wide.s32 	%rd40, %r152, 4;
	add.s64 	%rd41, %rd2, %rd40;
	ld.global.u32 	%r153, [%rd41];
	add.s64 	%rd42, %rd3, %rd40;
	st.global.u32 	[%rd42], %r153;
	ld.global.u32 	%r154, [%rd41+4];
	st.global.u32 	[%rd42+4], %r154;
	ld.global.u32 	%r155, [%rd41+8];
	st.global.u32 	[%rd42+8], %r155;
	ld.global.u32 	%r156, [%rd41+12];
	st.global.u32 	[%rd42+12], %r156;
	add.s32 	%r306, %r306, 4;
$L__BB4_19:
	setp.eq.s32 	%p18, %r4, 0;
	@%p18 bra 	$L__BB4_22;
	mov.b32 	%r310, 0;
$L__BB4_21:
	.pragma "nounroll";
	add.s32 	%r158, %r306, %r3;
	mul.wide.s32 	%rd43, %r158, 4;
	add.s64 	%rd44, %rd2, %rd43;
	ld.global.u32 	%r159, [%rd44];
	add.s64 	%rd45, %rd3, %rd43;
	st.global.u32 	[%rd45], %r159;
	add.s32 	%r306, %r306, 1;
	add.s32 	%r310, %r310, 1;
	setp.ne.s32 	%p19, %r310, %r4;
	@%p19 bra 	$L__BB4_21;
$L__BB4_22:
	setp.lt.s32 	%p20, %r74, 1;
	add.s32 	%r160, %r3, %r73;
	mul.wide.s32 	%rd46, %r160, 4;
	add.s64 	%rd6, %rd3, %rd46;
	shl.b32 	%r161, %r1, 4;
	mov.u32 	%r162, shared_mem;
	add.s32 	%r31, %r162, %r161;
	add.s64 	%rd7, %rd2, %rd46;
	@%p20 bra 	$L__BB4_41;
	and.b32  	%r32, %r74, 15;
	and.b32  	%r33, %r74, 7;
	add.s32 	%r34, %r3, -1;
	and.b32  	%r35, %r74, 3;
	cvt.s64.s32 	%rd8, %r3;
	and.b32  	%r170, %r74, 2147483632;
	neg.s32 	%r36, %r170;
	mad.lo.s32 	%r171, %r74, %r2, %r74;
	add.s32 	%r37, %r171, -1;
	mov.b32 	%r311, 0;
	mov.pred 	%p32, -1;
$L__BB4_24:
	mov.pred 	%p1, %p32;
	setp.lt.u32 	%p22, %r74, 16;
	st.global.u32 	[%rd6], %r311;
	mov.b32 	%r329, 0;
	mov.b32 	%r319, 1;
	mov.u32 	%r318, %r74;
	@%p22 bra 	$L__BB4_27;
	mov.b32 	%r329, 0;
	mov.b32 	%r319, 1;
	mov.u32 	%r312, %r37;
	mov.u32 	%r313, %r36;
	mov.u32 	%r318, %r74;
$L__BB4_26:
	.pragma "nounroll";
	cvt.s64.s32 	%rd51, %r318;
	add.s64 	%rd52, %rd8, %rd51;
	shl.b64 	%rd53, %rd52, 2;
	add.s64 	%rd54, %rd3, %rd53;
	mul.wide.s32 	%rd55, %r312, 4;
	add.s64 	%rd56, %rd3, %rd55;
	ld.global.u32 	%r177, [%rd56];
	mad.lo.s32 	%r178, %r177, %r319, %r329;
	ld.global.u32 	%r179, [%rd56+-4];
	mul.lo.s32 	%r180, %r319, %r179;
	shl.b32 	%r181, %r180, 1;
	add.s32 	%r182, %r181, %r178;
	ld.global.u32 	%r183, [%rd56+-8];
	mul.lo.s32 	%r184, %r319, %r183;
	shl.b32 	%r185, %r184, 2;
	add.s32 	%r186, %r185, %r182;
	ld.global.u32 	%r187, [%rd56+-12];
	mul.lo.s32 	%r188, %r319, %r187;
	shl.b32 	%r189, %r188, 3;
	add.s32 	%r190, %r189, %r186;
	ld.global.u32 	%r191, [%rd56+-16];
	mul.lo.s32 	%r192, %r319, %r191;
	shl.b32 	%r193, %r192, 4;
	add.s32 	%r194, %r193, %r190;
	ld.global.u32 	%r195, [%rd56+-20];
	mul.lo.s32 	%r196, %r319, %r195;
	shl.b32 	%r197, %r196, 5;
	add.s32 	%r198, %r197, %r194;
	ld.global.u32 	%r199, [%rd56+-24];
	mul.lo.s32 	%r200, %r319, %r199;
	shl.b32 	%r201, %r200, 6;
	add.s32 	%r202, %r201, %r198;
	ld.global.u32 	%r203, [%rd56+-28];
	mul.lo.s32 	%r204, %r319, %r203;
	shl.b32 	%r205, %r204, 7;
	add.s32 	%r206, %r205, %r202;
	ld.global.u32 	%r207, [%rd56+-32];
	mul.lo.s32 	%r208, %r319, %r207;
	shl.b32 	%r209, %r208, 8;
	add.s32 	%r210, %r209, %r206;
	ld.global.u32 	%r211, [%rd56+-36];
	mul.lo.s32 	%r212, %r319, %r211;
	shl.b32 	%r213, %r212, 9;
	add.s32 	%r214, %r213, %r210;
	ld.global.u32 	%r215, [%rd56+-40];
	mul.lo.s32 	%r216, %r319, %r215;
	shl.b32 	%r217, %r216, 10;
	add.s32 	%r218, %r217, %r214;
	ld.global.u32 	%r219, [%rd56+-44];
	mul.lo.s32 	%r220, %r319, %r219;
	shl.b32 	%r221, %r220, 11;
	add.s32 	%r222, %r221, %r218;
	ld.global.u32 	%r223, [%rd56+-48];
	mul.lo.s32 	%r224, %r319, %r223;
	shl.b32 	%r225, %r224, 12;
	add.s32 	%r226, %r225, %r222;
	ld.global.u32 	%r227, [%rd56+-52];
	mul.lo.s32 	%r228, %r319, %r227;
	shl.b32 	%r229, %r228, 13;
	add.s32 	%r230, %r229, %r226;
	ld.global.u32 	%r231, [%rd56+-56];
	mul.lo.s32 	%r232, %r319, %r231;
	shl.b32 	%r233, %r232, 14;
	add.s32 	%r234, %r233, %r230;
	add.s32 	%r318, %r318, -16;
	ld.global.u32 	%r235, [%rd54+-64];
	mul.lo.s32 	%r236, %r319, %r235;
	shl.b32 	%r237, %r236, 15;
	add.s32 	%r329, %r237, %r234;
	shl.b32 	%r319, %r319, 16;
	add.s32 	%r313, %r313, 16;
	add.s32 	%r312, %r312, -16;
	setp.ne.s32 	%p23, %r313, 0;
	@%p23 bra 	$L__BB4_26;
$L__BB4_27:
	setp.eq.s32 	%p24, %r32, 0;
	@%p24 bra 	$L__BB4_37;
	add.s32 	%r239, %r32, -1;
	setp.lt.u32 	%p25, %r239, 7;
	@%p25 bra 	$L__BB4_30;
	add.s32 	%r240, %r318, %r34;
	mul.wide.s32 	%rd57, %r240, 4;
	add.s64 	%rd58, %rd3, %rd57;
	ld.global.u32 	%r241, [%rd58];
	mad.lo.s32 	%r242, %r241, %r319, %r329;
	ld.global.u32 	%r243, [%rd58+-4];
	mul.lo.s32 	%r244, %r319, %r243;
	shl.b32 	%r245, %r244, 1;
	add.s32 	%r246, %r245, %r242;
	ld.global.u32 	%r247, [%rd58+-8];
	mul.lo.s32 	%r248, %r319, %r247;
	shl.b32 	%r249, %r248, 2;
	add.s32 	%r250, %r249, %r246;
	ld.global.u32 	%r251, [%rd58+-12];
	mul.lo.s32 	%r252, %r319, %r251;
	shl.b32 	%r253, %r252, 3;
	add.s32 	%r254, %r253, %r250;
	ld.global.u32 	%r255, [%rd58+-16];
	mul.lo.s32 	%r256, %r319, %r255;
	shl.b32 	%r257, %r256, 4;
	add.s32 	%r258, %r257, %r254;
	ld.global.u32 	%r259, [%rd58+-20];
	mul.lo.s32 	%r260, %r319, %r259;
	shl.b32 	%r261, %r260, 5;
	add.s32 	%r262, %r261, %r258;
	ld.global.u32 	%r263, [%rd58+-24];
	mul.lo.s32 	%r264, %r319, %r263;
	shl.b32 	%r265, %r264, 6;
	add.s32 	%r266, %r265, %r262;
	add.s32 	%r53, %r318, -8;
	cvt.s64.s32 	%rd59, %r318;
	add.s64 	%rd60, %rd59, %rd8;
	shl.b64 	%rd61, %rd60, 2;
	add.s64 	%rd62, %rd3, %rd61;
	ld.global.u32 	%r267, [%rd62+-32];
	mul.lo.s32 	%r268, %r319, %r267;
	shl.b32 	%r269, %r268, 7;
	add.s32 	%r329, %r269, %r266;
	shl.b32 	%r319, %r319, 8;
	mov.u32 	%r318, %r53;
$L__BB4_30:
	setp.eq.s32 	%p26, %r33, 0;
	@%p26 bra 	$L__BB4_37;
	add.s32 	%r271, %r33, -1;
	setp.lt.u32 	%p27, %r271, 3;
	@%p27 bra 	$L__BB4_33;
	add.s32 	%r272, %r318, %r34;
	mul.wide.s32 	%rd63, %r272, 4;
	add.s64 	%rd64, %rd3, %rd63;
	ld.global.u32 	%r273, [%rd64];
	mad.lo.s32 	%r274, %r273, %r319, %r329;
	ld.global.u32 	%r275, [%rd64+-4];
	mul.lo.s32 	%r276, %r319, %r275;
	shl.b32 	%r277, %r276, 1;
	add.s32 	%r278, %r277, %r274;
	ld.global.u32 	%r279, [%rd64+-8];
	mul.lo.s32 	%r280, %r319, %r279;
	shl.b32 	%r281, %r280, 2;
	add.s32 	%r282, %r281, %r278;
	add.s32 	%r60, %r318, -4;
	cvt.s64.s32 	%rd65, %r318;
	add.s64 	%rd66, %rd65, %rd8;
	shl.b64 	%rd67, %rd66, 2;
	add.s64 	%rd68, %rd3, %rd67;
	ld.global.u32 	%r283, [%rd68+-16];
	mul.lo.s32 	%r284, %r319, %r283;
	shl.b32 	%r285, %r284, 3;
	add.s32 	%r329, %r285, %r282;
	shl.b32 	%r319, %r319, 4;
	mov.u32 	%r318, %r60;
$L__BB4_33:
	setp.eq.s32 	%p28, %r35, 0;
	@%p28 bra 	$L__BB4_37;
	setp.eq.s32 	%p29, %r35, 1;
	add.s32 	%r286, %r318, %r34;
	mul.wide.s32 	%rd69, %r286, 4;
	add.s64 	%rd9, %rd3, %rd69;
	ld.global.u32 	%r287, [%rd9];
	mad.lo.s32 	%r329, %r287, %r319, %r329;
	@%p29 bra 	$L__BB4_37;
	setp.eq.s32 	%p30, %r35, 2;
	ld.global.u32 	%r288, [%rd9+-4];
	mul.lo.s32 	%r289, %r319, %r288;
	shl.b32 	%r290, %r289, 1;
	add.s32 	%r329, %r290, %r329;
	@%p30 bra 	$L__BB4_37;
	ld.global.u32 	%r291, [%rd9+-8];
	mul.lo.s32 	%r292, %r319, %r291;
	shl.b32 	%r293, %r292, 2;
	add.s32 	%r329, %r293, %r329;
$L__BB4_37:
	@%p1 bra 	$L__BB4_39;
	ld.shared.v2.f64 	{%fd27, %fd28}, [%r31];
	ld.global.u32 	%r294, [%rd7];
	shl.b32 	%r295, %r294, 1;
	mul.wide.s32 	%rd70, %r295, 16;
	add.s64 	%rd71, %rd1, %rd70;
	ld.global.v2.f64 	{%fd29, %fd30}, [%rd71+16];
	mul.wide.s32 	%rd72, %r329, 16;
	add.s64 	%rd73, %rd4, %rd72;
	ld.global.v2.f64 	{%fd31, %fd32}, [%rd73];
	mul.f64 	%fd33, %fd29, %fd31;
	mul.f64 	%fd34, %fd30, %fd32;
	sub.f64 	%fd35, %fd33, %fd34;
	mul.f64 	%fd36, %fd29, %fd32;
	fma.rn.f64 	%fd37, %fd30, %fd31, %fd36;
	add.f64 	%fd47, %fd27, %fd35;
	add.f64 	%fd48, %fd28, %fd37;
	bra.uni 	$L__BB4_40;
$L__BB4_39:
	ld.global.u32 	%r296, [%rd7];
	shl.b32 	%r297, %r296, 1;
	mul.wide.s32 	%rd74, %r297, 16;
	add.s64 	%rd75, %rd1, %rd74;
	ld.global.v2.f64 	{%fd38, %fd39}, [%rd75];
	mul.wide.s32 	%rd76, %r329, 16;
	add.s64 	%rd77, %rd4, %rd76;
	ld.global.v2.f64 	{%fd40, %fd41}, [%rd77];
	mul.f64 	%fd42, %fd38, %fd40;
	mul.f64 	%fd43, %fd39, %fd41;
	sub.f64 	%fd47, %fd42, %fd43;
	mul.f64 	%fd44, %fd38, %fd41;
	fma.rn.f64 	%fd48, %fd39, %fd40, %fd44;
$L__BB4_40:
	st.shared.v2.f64 	[%r31], {%fd47, %fd48};
	mov.b32 	%r311, 1;
	mov.pred 	%p32, 0;
	@%p1 bra 	$L__BB4_24;
	bra.uni 	$L__BB4_42;
$L__BB4_41:
	mov.b32 	%r163, 0;
	st.global.u32 	[%rd6], %r163;
	ld.global.u32 	%r164, [%rd7];
	shl.b32 	%r165, %r164, 1;
	mul.wide.s32 	%rd47, %r165, 16;
	add.s64 	%rd48, %rd1, %rd47;
	ld.global.v2.f64 	{%fd7, %fd8}, [%rd48];
	ld.global.v2.f64 	{%fd9, %fd10}, [%rd4];
	mul.f64 	%fd11, %fd7, %fd9;
	mul.f64 	%fd12, %fd8, %fd10;
	sub.f64 	%fd13, %fd11, %fd12;
	mul.f64 	%fd14, %fd7, %fd10;
	fma.rn.f64 	%fd15, %fd8, %fd9, %fd14;
	mov.b32 	%r166, 1;
	st.global.u32 	[%rd6], %r166;
	ld.global.u32 	%r167, [%rd7];
	shl.b32 	%r168, %r167, 1;
	mul.wide.s32 	%rd49, %r168, 16;
	add.s64 	%rd50, %rd1, %rd49;
	ld.global.v2.f64 	{%fd16, %fd17}, [%rd50+16];
	ld.global.v2.f64 	{%fd18, %fd19}, [%rd4];
	mul.f64 	%fd20, %fd16, %fd18;
	mul.f64 	%fd21, %fd17, %fd19;
	sub.f64 	%fd22, %fd20, %fd21;
	mul.f64 	%fd23, %fd16, %fd19;
	fma.rn.f64 	%fd24, %fd17, %fd18, %fd23;
	add.f64 	%fd25, %fd13, %fd22;
	add.f64 	%fd26, %fd15, %fd24;
	st.shared.v2.f64 	[%r31], {%fd25, %fd26};
$L__BB4_42:
	bar.sync 	0;
	mul.wide.s32 	%rd78, %r2, 16;
	add.s64 	%rd79, %rd4, %rd78;
	ld.shared.v2.f64 	{%fd45, %fd46}, [%r31];
	st.global.v2.f64 	[%rd79], {%fd45, %fd46};
$L__BB4_43:
	ret;

}
	// .globl	_Z14applyPhaseFlipP7double2x
.visible .entry _Z14applyPhaseFlipP7double2x(
	.param .u64 .ptr .align 1 _Z14applyPhaseFlipP7double2x_param_0,
	.param .u64 _Z14applyPhaseFlipP7double2x_param_1
)
{
	.reg .b64 	%rd<6>;
	.reg .b64 	%fd<8>;

	ld.param.u64 	%rd1, [_Z14applyPhaseFlipP7double2x_param_0];
	ld.param.u64 	%rd2, [_Z14applyPhaseFlipP7double2x_param_1];
	cvta.to.global.u64 	%rd3, %rd1;
	shl.b64 	%rd4, %rd2, 4;
	add.s64 	%rd5, %rd3, %rd4;
	ld.global.v2.f64 	{%fd1, %fd2}, [%rd5];
	neg.f64 	%fd3, %fd1;
	mul.f64 	%fd4, %fd2, 0d0000000000000000;
	sub.f64 	%fd5, %fd3, %fd4;
	mul.f64 	%fd6, %fd1, 0d0000000000000000;
	sub.f64 	%fd7, %fd6, %fd2;
	st.global.v2.f64 	[%rd5], {%fd5, %fd7};
	ret;

}


// ===== COMPILED SASS (sm_100) =====

	.target	sm_100

	.elftype	@"ET_EXEC"


//--------------------- .note.nv.tkinfo           --------------------------
	.section	.note.nv.tkinfo,"",@"SHT_NOTE"
	.sectionflags	@"SHF_NOTE_NV_TKINFO"
	.tkinfo
        /*0018*/ 	.word	0x00000002
        /*0030*/ 	.string	""
        /*0030*/ 	.string	"ptxas"
        /*0030*/ 	.string	"Cuda compilation tools, release 13.0, V13.0.88"
        /*0030*/ 	.string	"Build cuda_13.0.r13.0/compiler.36424714_0"
        /*0030*/ 	.string	"-arch sm_100 -m 64 "



//--------------------- .note.nv.cuinfo           --------------------------
	.section	.note.nv.cuinfo,"",@"SHT_NOTE"
	.sectionflags	@"SHF_NOTE_NV_CUINFO"
        /*0018*/ 	.short	0x0002
        /*001a*/ 	.short	0x0064
        /*001c*/ 	.short	0x0082
	.zero		2


//--------------------- .nv.info                  --------------------------
	.section	.nv.info,"",@"SHT_CUDA_INFO"
	.align	4


	//----- nvinfo : EIATTR_REGCOUNT
	.align		4
        /*0000*/ 	.byte	0x04, 0x2f
        /*0002*/ 	.short	(.L_1 - .L_0)
	.align		4
.L_0:
        /*0004*/ 	.word	index@(_Z12zeroOutStateP7double2x)
        /*0008*/ 	.word	0x00000006


	//----- nvinfo : EIATTR_FRAME_SIZE
	.align		4
.L_1:
        /*000c*/ 	.byte	0x04, 0x11
        /*000e*/ 	.short	(.L_3 - .L_2)
	.align		4
.L_2:
        /*0010*/ 	.word	index@(_Z12zeroOutStateP7double2x)
        /*0014*/ 	.word	0x00000000


	//----- nvinfo : EIATTR_REGCOUNT
	.align		4
.L_3:
        /*0018*/ 	.byte	0x04, 0x2f
        /*001a*/ 	.short	(.L_5 - .L_4)
	.align		4
.L_4:
        /*001c*/ 	.word	index@(_Z9initStateP7double2i)
        /*0020*/ 	.word	0x0000000c


	//----- nvinfo : EIATTR_FRAME_SIZE
	.align		4
.L_5:
        /*0024*/ 	.byte	0x04, 0x11
        /*0026*/ 	.short	(.L_7 - .L_6)
	.align		4
.L_6:
        /*0028*/ 	.word	index@(_Z9initStateP7double2i)
        /*002c*/ 	.word	0x00000000


	//----- nvinfo : EIATTR_REGCOUNT
	.align		4
.L_7:
        /*0030*/ 	.byte	0x04, 0x2f
        /*0032*/ 	.short	(.L_9 - .L_8)
	.align		4
.L_8:
        /*0034*/ 	.word	index@(_Z11updateStateP7double2S0_x)
        /*0038*/ 	.word	0x0000000a


	//----- nvinfo : EIATTR_FRAME_SIZE
	.align		4
.L_9:
        /*003c*/ 	.byte	0x04, 0x11
        /*003e*/ 	.short	(.L_11 - .L_10)
	.align		4
.L_10:
        /*0040*/ 	.word	index@(_Z11updateStateP7double2S0_x)
        /*0044*/ 	.word	0x00000000


	//----- nvinfo : EIATTR_REGCOUNT
	.align		4
.L_11:
        /*0048*/ 	.byte	0x04, 0x2f
        /*004a*/ 	.short	(.L_13 - .L_12)
	.align		4
.L_12:
        /*004c*/ 	.word	index@(_Z18findMaxIndexKernelP7double2PiPdiiS1_)
        /*0050*/ 	.word	0x00000014


	//----- nvinfo : EIATTR_FRAME_SIZE
	.align		4
.L_13:
        /*0054*/ 	.byte	0x04, 0x11
        /*0056*/ 	.short	(.L_15 - .L_14)
	.align		4
.L_14:
        /*0058*/ 	.word	index@(_Z18findMaxIndexKernelP7double2PiPdiiS1_)
        /*005c*/ 	.word	0x00000000


	//----- nvinfo : EIATTR_REGCOUNT
	.align		4
.L_15:
        /*0060*/ 	.byte	0x04, 0x2f
        /*0062*/ 	.short	(.L_17 - .L_16)
	.align		4
.L_16:
        /*0064*/ 	.word	index@(_Z15contract_tensorP7double2PKS_iPiS3_ixx)
        /*0068*/ 	.word	0x00000022


	//----- nvinfo : EIATTR_FRAME_SIZE
	.align		4
.L_17:
        /*006c*/ 	.byte	0x04, 0x11
        /*006e*/ 	.short	(.L_19 - .L_18)
	.align		4
.L_18:
        /*0070*/ 	.word	index@(_Z15contract_tensorP7double2PKS_iPiS3_ixx)
        /*0074*/ 	.word	0x00000000


	//----- nvinfo : EIATTR_REGCOUNT
	.align		4
.L_19:
        /*0078*/ 	.byte	0x04, 0x2f
        /*007a*/ 	.short	(.L_21 - .L_20)
	.align		4
.L_20:
        /*007c*/ 	.word	index@(_Z14applyPhaseFlipP7double2x)
        /*0080*/ 	.word	0x0000000e


	//----- nvinfo : EIATTR_FRAME_SIZE
	.align		4
.L_21:
        /*0084*/ 	.byte	0x04, 0x11
        /*0086*/ 	.short	(.L_23 - .L_22)
	.align		4
.L_22:
        /*0088*/ 	.word	index@(_Z14applyPhaseFlipP7double2x)
        /*008c*/ 	.word	0x00000000


	//----- nvinfo : EIATTR_MIN_STACK_SIZE
	.align		4
.L_23:
        /*0090*/ 	.byte	0x04, 0x12
        /*0092*/ 	.short	(.L_25 - .L_24)
	.align		4
.L_24:
        /*0094*/ 	.word	index@(_Z14applyPhaseFlipP7double2x)
        /*0098*/ 	.word	0x00000000


	//----- nvinfo : EIATTR_MIN_STACK_SIZE
	.align		4
.L_25:
        /*009c*/ 	.byte	0x04, 0x12
        /*009e*/ 	.short	(.L_27 - .L_26)
	.align		4
.L_26:
        /*00a0*/ 	.word	index@(_Z15contract_tensorP7double2PKS_iPiS3_ixx)
        /*00a4*/ 	.word	0x00000000


	//----- nvinfo : EIATTR_MIN_STACK_SIZE
	.align		4
.L_27:
        /*00a8*/ 	.byte	0x04, 0x12
        /*00aa*/ 	.short	(.L_29 - .L_28)
	.align		4
.L_28:
        /*00ac*/ 	.word	index@(_Z18findMaxIndexKernelP7double2PiPdiiS1_)
        /*00b0*/ 	.word	0x00000000


	//----- nvinfo : EIATTR_MIN_STACK_SIZE
	.align		4
.L_29:
        /*00b4*/ 	.byte	0x04, 0x12
        /*00b6*/ 	.short	(.L_31 - .L_30)
	.align		4
.L_30:
        /*00b8*/ 	.word	index@(_Z11updateStateP7double2S0_x)
        /*00bc*/ 	.word	0x00000000


	//----- nvinfo : EIATTR_MIN_STACK_SIZE
	.align		4
.L_31:
        /*00c0*/ 	.byte	0x04, 0x12
        /*00c2*/ 	.short	(.L_33 - .L_32)
	.align		4
.L_32:
        /*00c4*/ 	.word	index@(_Z9initStateP7double2i)
        /*00c8*/ 	.word	0x00000000


	//----- nvinfo : EIATTR_MIN_STACK_SIZE
	.align		4
.L_33:
        /*00cc*/ 	.byte	0x04, 0x12
        /*00ce*/ 	.short	(.L_35 - .L_34)
	.align		4
.L_34:
        /*00d0*/ 	.word	index@(_Z12zeroOutStateP7double2x)
        /*00d4*/ 	.word	0x00000000
.L_35:


//--------------------- .nv.compat                --------------------------
	.section	.nv.compat,"",@"SHT_CUDA_COMPAT_INFO"
	.align	4
        /*0000*/ 	.byte	0x02, 0x09, 0x00, 0x00, 0x02, 0x02, 0x01, 0x00, 0x02, 0x05, 0x05, 0x00, 0x03, 0x07, 0x01, 0x01
        /*0010*/ 	.byte	0x02, 0x03, 0x00, 0x00, 0x02, 0x06, 0x01, 0x00, 0x04, 0x0b, 0x08, 0x00, 0x01, 0x00, 0x00, 0x00
        /*0020*/ 	.byte	0x00, 0x00, 0x00, 0x00


//--------------------- .nv.info._Z14applyPhaseFlipP7double2x --------------------------
	.section	.nv.info._Z14applyPhaseFlipP7double2x,"",@"SHT_CUDA_INFO"
	.sectionflags	@""
	.align	4


	//----- nvinfo : EIATTR_CUDA_API_VERSION
	.align		4
        /*0000*/ 	.byte	0x04, 0x37
        /*0002*/ 	.short	(.L_37 - .L_36)
.L_36:
        /*0004*/ 	.word	0x00000082


	//----- nvinfo : EIATTR_KPARAM_INFO
	.align		4
.L_37:
        /*0008*/ 	.byte	0x04, 0x17
        /*000a*/ 	.short	(.L_39 - .L_38)
.L_38:
        /*000c*/ 	.word	0x00000000
        /*0010*/ 	.short	0x0001
        /*0012*/ 	.short	0x0008
        /*0014*/ 	.byte	0x00, 0xf0, 0x21, 0x00


	//----- nvinfo : EIATTR_KPARAM_INFO
	.align		4
.L_39:
        /*0018*/ 	.byte	0x04, 0x17
        /*001a*/ 	.short	(.L_41 - .L_40)
.L_40:
        /*001c*/ 	.word	0x00000000
        /*0020*/ 	.short	0x0000
        /*0022*/ 	.short	0x0000
        /*0024*/ 	.byte	0x00, 0xf5, 0x21, 0x00


	//----- nvinfo : EIATTR_SPARSE_MMA_MASK
	.align		4
.L_41:
        /*0028*/ 	.byte	0x03, 0x50
        /*002a*/ 	.short	0x0000


	//----- nvinfo : EIATTR_MAXREG_COUNT
	.align		4
        /*002c*/ 	.byte	0x03, 0x1b
        /*002e*/ 	.short	0x00ff


	//----- nvinfo : EIATTR_MERCURY_ISA_VERSION
	.align		4
        /*0030*/ 	.byte	0x03, 0x5f
        /*0032*/ 	.short	0x0101


	//----- nvinfo : EIATTR_VRC_CTA_INIT_COUNT
	.align		4
        /*0034*/ 	.byte	0x02, 0x4a
	.zero		1
	.zero		1


	//----- nvinfo : EIATTR_EXIT_INSTR_OFFSETS
	.align		4
        /*0038*/ 	.byte	0x04, 0x1c
        /*003a*/ 	.short	(.L_43 - .L_42)


	//   ....[0]....
.L_42:
        /*003c*/ 	.word	0x000000b0


	//----- nvinfo : EIATTR_CBANK_PARAM_SIZE
	.align		4
.L_43:
        /*0040*/ 	.byte	0x03, 0x19
        /*0042*/ 	.short	0x0010


	//----- nvinfo : EIATTR_PARAM_CBANK
	.align		4
        /*0044*/ 	.byte	0x04, 0x0a
        /*0046*/ 	.short	(.L_45 - .L_44)
	.align		4
.L_44:
        /*0048*/ 	.word	index@(.nv.constant0._Z14applyPhaseFlipP7double2x)
        /*004c*/ 	.short	0x0380
        /*004e*/ 	.short	0x0010


	//----- nvinfo : EIATTR_SW_WAR
	.align		4
.L_45:
        /*0050*/ 	.byte	0x04, 0x36
        /*0052*/ 	.short	(.L_47 - .L_46)
.L_46:
        /*0054*/ 	.word	0x00000008
.L_47:


//--------------------- .nv.info._Z15contract_tensorP7double2PKS_iPiS3_ixx --------------------------
	.section	.nv.info._Z15contract_tensorP7double2PKS_iPiS3_ixx,"",@"SHT_CUDA_INFO"
	.sectionflags	@""
	.align	4


	//----- nvinfo : EIATTR_CUDA_API_VERSION
	.align		4
        /*0000*/ 	.byte	0x04, 0x37
        /*0002*/ 	.short	(.L_49 - .L_48)
.L_48:
        /*0004*/ 	.word	0x00000082


	//----- nvinfo : EIATTR_KPARAM_INFO
	.align		4
.L_49:
        /*0008*/ 	.byte	0x04, 0x17
        /*000a*/ 	.short	(.L_51 - .L_50)
.L_50:
        /*000c*/ 	.word	0x00000000
        /*0010*/ 	.short	0x0007
        /*0012*/ 	.short	0x0038
        /*0014*/ 	.byte	0x00, 0xf0, 0x21, 0x00


	//----- nvinfo : EIATTR_KPARAM_INFO
	.align		4
.L_51:
        /*0018*/ 	.byte	0x04, 0x17
        /*001a*/ 	.short	(.L_53 - .L_52)
.L_52:
        /*001c*/ 	.word	0x00000000
        /*0020*/ 	.short	0x0006
        /*0022*/ 	.short	0x0030
        /*0024*/ 	.byte	0x00, 0xf0, 0x21, 0x00


	//----- nvinfo : EIATTR_KPARAM_INFO
	.align		4
.L_53:
        /*0028*/ 	.byte	0x04, 0x17
        /*002a*/ 	.short	(.L_55 - .L_54)
.L_54:
        /*002c*/ 	.word	0x00000000
        /*0030*/ 	.short	0x0005
        /*0032*/ 	.short	0x0028
        /*0034*/ 	.byte	0x00, 0xf0, 0x11, 0x00


	//----- nvinfo : EIATTR_KPARAM_INFO
	.align		4
.L_55:
        /*0038*/ 	.byte	0x04, 0x17
        /*003a*/ 	.short	(.L_57 - .L_56)
.L_56:
        /*003c*/ 	.word	0x00000000
        /*0040*/ 	.short	0x0004
        /*0042*/ 	.short	0x0020
        /*0044*/ 	.byte	0x00, 0xf5, 0x21, 0x00


	//----- nvinfo : EIATTR_KPARAM_INFO
	.align		4
.L_57:
        /*0048*/ 	.byte	0x04, 0x17
        /*004a*/ 	.short	(.L_59 - .L_58)
.L_58:
        /*004c*/ 	.word	0x00000000
        /*0050*/ 	.short	0x0003
        /*0052*/ 	.short	0x0018
        /*0054*/ 	.byte	0x00, 0xf5, 0x21, 0x00


	//----- nvinfo : EIATTR_KPARAM_INFO
	.align		4
.L_59:
        /*0058*/ 	.byte	0x04, 0x17
        /*005a*/ 	.short	(.L_61 - .L_60)
.L_60:
        /*005c*/ 	.word	0x00000000
        /*0060*/ 	.short	0x0002
        /*0062*/ 	.short	0x0010
        /*0064*/ 	.byte	0x00, 0xf0, 0x11, 0x00


	//----- nvinfo : EIATTR_KPARAM_INFO
	.align		4
.L_61:
        /*0068*/ 	.byte	0x04, 0x17
        /*006a*/ 	.short	(.L_63 - .L_62)
.L_62:
        /*006c*/ 	.word	0x00000000
        /*0070*/ 	.short	0x0001
        /*0072*/ 	.short	0x0008
        /*0074*/ 	.byte	0x00, 0xf5, 0x21, 0x00


	//----- nvinfo : EIATTR_KPARAM_INFO
	.align		4
.L_63:
        /*0078*/ 	.byte	0x04, 0x17
        /*007a*/ 	.short	(.L_65 - .L_64)
.L_64:
        /*007c*/ 	.word	0x00000000
        /*0080*/ 	.short	0x0000
        /*0082*/ 	.short	0x0000
        /*0084*/ 	.byte	0x00, 0xf5, 0x21, 0x00


	//----- nvinfo : EIATTR_SPARSE_MMA_MASK
	.align		4
.L_65:
        /*0088*/ 	.byte	0x03, 0x50
        /*008a*/ 	.short	0x0000


	//----- nvinfo : EIATTR_MAXREG_COUNT
	.align		4
        /*008c*/ 	.byte	0x03, 0x1b
        /*008e*/ 	.short	0x00ff


	//----- nvinfo : EIATTR_NUM_BARRIERS
	.align		4
        /*0090*/ 	.byte	0x02, 0x4c
        /*0092*/ 	.byte	0x01
	.zero		1


	//----- nvinfo : EIATTR_MERCURY_ISA_VERSION
	.align		4
        /*0094*/ 	.byte	0x03, 0x5f
        /*0096*/ 	.short	0x0101


	//----- nvinfo : EIATTR_VRC_CTA_INIT_COUNT
	.align		4
        /*0098*/ 	.byte	0x02, 0x4a
	.zero		1
	.zero		1


	//----- nvinfo : EIATTR_EXIT_INSTR_OFFSETS
	.align		4
        /*009c*/ 	.byte	0x04, 0x1c
        /*009e*/ 	.short	(.L_67 - .L_66)


	//   ....[0]....
.L_66:
        /*00a0*/ 	.word	0x000000d0


	//   ....[1]....
        /*00a4*/ 	.word	0x00001d40


	//----- nvinfo : EIATTR_CBANK_PARAM_SIZE
	.align		4
.L_67:
        /*00a8*/ 	.byte	0x03, 0x19
        /*00aa*/ 	.short	0x0040


	//----- nvinfo : EIATTR_PARAM_CBANK
	.align		4
        /*00ac*/ 	.byte	0x04, 0x0a
        /*00ae*/ 	.short	(.L_69 - .L_68)
	.align		4
.L_68:
        /*00b0*/ 	.word	index@(.nv.constant0._Z15contract_tensorP7double2PKS_iPiS3_ixx)
        /*00b4*/ 	.short	0x0380
        /*00b6*/ 	.short	0x0040


	//----- nvinfo : EIATTR_SW_WAR
	.align		4
.L_69:
        /*00b8*/ 	.byte	0x04, 0x36
        /*00ba*/ 	.short	(.L_71 - .L_70)
.L_70:
        /*00bc*/ 	.word	0x00000008
.L_71:


//--------------------- .nv.info._Z18findMaxIndexKernelP7double2PiPdiiS1_ --------------------------
	.section	.nv.info._Z18findMaxIndexKernelP7double2PiPdiiS1_,"",@"SHT_CUDA_INFO"
	.sectionflags	@""
	.align	4


	//----- nvinfo : EIATTR_CUDA_API_VERSION
	.align		4
        /*0000*/ 	.byte	0x04, 0x37
        /*0002*/ 	.short	(.L_73 - .L_72)
.L_72:
        /*0004*/ 	.word	0x00000082


	//----- nvinfo : EIATTR_KPARAM_INFO
	.align		4
.L_73:
        /*0008*/ 	.byte	0x04, 0x17
        /*000a*/ 	.short	(.L_75 - .L_74)
.L_74:
        /*000c*/ 	.word	0x00000000
        /*0010*/ 	.short	0x0005
        /*0012*/ 	.short	0x0020
        /*0014*/ 	.byte	0x00, 0xf5, 0x21, 0x00


	//----- nvinfo : EIATTR_KPARAM_INFO
	.align		4
.L_75:
        /*0018*/ 	.byte	0x04, 0x17
        /*001a*/ 	.short	(.L_77 - .L_76)
.L_76:
        /*001c*/ 	.word	0x00000000
        /*0020*/ 	.short	0x0004
        /*0022*/ 	.short	0x001c
        /*0024*/ 	.byte	0x00, 0xf0, 0x11, 0x00


	//----- nvinfo : EIATTR_KPARAM_INFO
	.align		4
.L_77:
        /*0028*/ 	.byte	0x04, 0x17
        /*002a*/ 	.short	(.L_79 - .L_78)
.L_78:
        /*002c*/ 	.word	0x00000000
        /*0030*/ 	.short	0x0003
        /*0032*/ 	.short	0x0018
        /*0034*/ 	.byte	0x00, 0xf0, 0x11, 0x00


	//----- nvinfo : EIATTR_KPARAM_INFO
	.align		4
.L_79:
        /*0038*/ 	.byte	0x04, 0x17
        /*003a*/ 	.short	(.L_81 - .L_80)
.L_80:
        /*003c*/ 	.word	0x00000000
        /*0040*/ 	.short	0x0002
        /*0042*/ 	.short	0x0010
        /*0044*/ 	.byte	0x00, 0xf5, 0x21, 0x00


	//----- nvinfo : EIATTR_KPARAM_INFO
	.align		4
.L_81:
        /*0048*/ 	.byte	0x04, 0x17
        /*004a*/ 	.short	(.L_83 - .L_82)
.L_82:
        /*004c*/ 	.word	0x00000000
        /*0050*/ 	.short	0x0001
        /*0052*/ 	.short	0x0008
        /*0054*/ 	.byte	0x00, 0xf5, 0x21, 0x00


	//----- nvinfo : EIATTR_KPARAM_INFO
	.align		4
.L_83:
        /*0058*/ 	.byte	0x04, 0x17
        /*005a*/ 	.short	(.L_85 - .L_84)
.L_84:
        /*005c*/ 	.word	0x00000000
        /*0060*/ 	.short	0x0000
        /*0062*/ 	.short	0x0000
        /*0064*/ 	.byte	0x00, 0xf5, 0x21, 0x00


	//----- nvinfo : EIATTR_SPARSE_MMA_MASK
	.align		4
.L_85:
        /*0068*/ 	.byte	0x03, 0x50
        /*006a*/ 	.short	0x0000


	//----- nvinfo : EIATTR_MAXREG_COUNT
	.align		4
        /*006c*/ 	.byte	0x03, 0x1b
        /*006e*/ 	.short	0x00ff


	//----- nvinfo : EIATTR_NUM_BARRIERS
	.align		4
        /*0070*/ 	.byte	0x02, 0x4c
        /*0072*/ 	.byte	0x01
	.zero		1


	//----- nvinfo : EIATTR_MERCURY_ISA_VERSION
	.align		4
        /*0074*/ 	.byte	0x03, 0x5f
        /*0076*/ 	.short	0x0101


	//----- nvinfo : EIATTR_VRC_CTA_INIT_COUNT
	.align		4
        /*0078*/ 	.byte	0x02, 0x4a
	.zero		1
	.zero		1


	//----- nvinfo : EIATTR_EXIT_INSTR_OFFSETS
	.align		4
        /*007c*/ 	.byte	0x04, 0x1c
        /*007e*/ 	.short	(.L_87 - .L_86)


	//   ....[0]....
.L_86:
        /*0080*/ 	.word	0x00000320


	//   ....[1]....
        /*0084*/ 	.word	0x000003f0


	//----- nvinfo : EIATTR_CRS_STACK_SIZE
	.align		4
.L_87:
        /*0088*/ 	.byte	0x04, 0x1e
        /*008a*/ 	.short	(.L_89 - .L_88)
.L_88:
        /*008c*/ 	.word	0x00000000


	//----- nvinfo : EIATTR_CBANK_PARAM_SIZE
	.align		4
.L_89:
        /*0090*/ 	.byte	0x03, 0x19
        /*0092*/ 	.short	0x0028


	//----- nvinfo : EIATTR_PARAM_CBANK
	.align		4
        /*0094*/ 	.byte	0x04, 0x0a
        /*0096*/ 	.short	(.L_91 - .L_90)
	.align		4
.L_90:
        /*0098*/ 	.word	index@(.nv.constant0._Z18findMaxIndexKernelP7double2PiPdiiS1_)
        /*009c*/ 	.short	0x0380
        /*009e*/ 	.short	0x0028


	//----- nvinfo : EIATTR_SW_WAR
	.align		4
.L_91:
        /*00a0*/ 	.byte	0x04, 0x36
        /*00a2*/ 	.short	(.L_93 - .L_92)
.L_92:
        /*00a4*/ 	.word	0x00000008
.L_93:


//--------------------- .nv.info._Z11updateStateP7double2S0_x --------------------------
	.section	.nv.info._Z11updateStateP7double2S0_x,"",@"SHT_CUDA_INFO"
	.sectionflags	@""
	.align	4


	//----- nvinfo : EIATTR_CUDA_API_VERSION
	.align		4
        /*0000*/ 	.byte	0x04, 0x37
        /*0002*/ 	.short	(.L_95 - .L_94)
.L_94:
        /*0004*/ 	.word	0x00000082


	//----- nvinfo : EIATTR_KPARAM_INFO
	.align		4
.L_95:
        /*0008*/ 	.byte	0x04, 0x17
        /*000a*/ 	.short	(.L_97 - .L_96)
.L_96:
        /*000c*/ 	.word	0x00000000
        /*0010*/ 	.short	0x0002
        /*0012*/ 	.short	0x0010
        /*0014*/ 	.byte	0x00, 0xf0, 0x21, 0x00


	//----- nvinfo : EIATTR_KPARAM_INFO
	.align		4
.L_97:
        /*0018*/ 	.byte	0x04, 0x17
        /*001a*/ 	.short	(.L_99 - .L_98)
.L_98:
        /*001c*/ 	.word	0x00000000
        /*0020*/ 	.short	0x0001
        /*0022*/ 	.short	0x0008
        /*0024*/ 	.byte	0x00, 0xf5, 0x21, 0x00


	//----- nvinfo : EIATTR_KPARAM_INFO
	.align		4
.L_99:
        /*0028*/ 	.byte	0x04, 0x17
        /*002a*/ 	.short	(.L_101 - .L_100)
.L_100:
        /*002c*/ 	.word	0x00000000
        /*0030*/ 	.short	0x0000
        /*0032*/ 	.short	0x0000
        /*0034*/ 	.byte	0x00, 0xf5, 0x21, 0x00


	//----- nvinfo : EIATTR_SPARSE_MMA_MASK
	.align		4
.L_101:
        /*0038*/ 	.byte	0x03, 0x50
        /*003a*/ 	.short	0x0000


	//----- nvinfo : EIATTR_MAXREG_COUNT
	.align		4
        /*003c*/ 	.byte	0x03, 0x1b
        /*003e*/ 	.short	0x00ff


	//----- nvinfo : EIATTR_MERCURY_ISA_VERSION
	.align		4
        /*0040*/ 	.byte	0x03, 0x5f
        /*0042*/ 	.short	0x0101


	//----- nvinfo : EIATTR_VRC_CTA_INIT_COUNT
	.align		4
        /*0044*/ 	.byte	0x02, 0x4a
	.zero		1
	.zero		1


	//----- nvinfo : EIATTR_EXIT_INSTR_OFFSETS
	.align		4
        /*0048*/ 	.byte	0x04, 0x1c
        /*004a*/ 	.short	(.L_103 - .L_102)


	//   ....[0]....
.L_102:
        /*004c*/ 	.word	0x00000090


	//   ....[1]....
        /*0050*/ 	.word	0x00000140


	//----- nvinfo : EIATTR_CBANK_PARAM_SIZE
	.align		4
.L_103:
        /*0054*/ 	.byte	0x03, 0x19
        /*0056*/ 	.short	0x0018


	//----- nvinfo : EIATTR_PARAM_CBANK
	.align		4
        /*0058*/ 	.byte	0x04, 0x0a
        /*005a*/ 	.short	(.L_105 - .L_104)
	.align		4
.L_104:
        /*005c*/ 	.word	index@(.nv.constant0._Z11updateStateP7double2S0_x)
        /*0060*/ 	.short	0x0380
        /*0062*/ 	.short	0x0018


	//----- nvinfo : EIATTR_SW_WAR
	.align		4
.L_105:
        /*0064*/ 	.byte	0x04, 0x36
        /*0066*/ 	.short	(.L_107 - .L_106)
.L_106:
        /*0068*/ 	.word	0x00000008
.L_107:


//--------------------- .nv.info._Z9initStateP7double2i --------------------------
	.section	.nv.info._Z9initStateP7double2i,"",@"SHT_CUDA_INFO"
	.sectionflags	@""
	.align	4


	//----- nvinfo : EIATTR_CUDA_API_VERSION
	.align		4
        /*0000*/ 	.byte	0x04, 0x37
        /*0002*/ 	.short	(.L_109 - .L_108)
.L_108:
        /*0004*/ 	.word	0x00000082


	//----- nvinfo : EIATTR_KPARAM_INFO
	.align		4
.L_109:
        /*0008*/ 	.byte	0x04, 0x17
        /*000a*/ 	.short	(.L_111 - .L_110)
.L_110:
        /*000c*/ 	.word	0x00000000
        /*0010*/ 	.short	0x0001
        /*0012*/ 	.short	0x0008
        /*0014*/ 	.byte	0x00, 0xf0, 0x11, 0x00


	//----- nvinfo : EIATTR_KPARAM_INFO
	.align		4
.L_111:
        /*0018*/ 	.byte	0x04, 0x17
        /*001a*/ 	.short	(.L_113 - .L_112)
.L_112:
        /*001c*/ 	.word	0x00000000
        /*0020*/ 	.short	0x0000
        /*0022*/ 	.short	0x0000
        /*0024*/ 	.byte	0x00, 0xf5, 0x21, 0x00


	//----- nvinfo : EIATTR_SPARSE_MMA_MASK
	.align		4
.L_113:
        /*0028*/ 	.byte	0x03, 0x50
        /*002a*/ 	.short	0x0000


	//----- nvinfo : EIATTR_MAXREG_COUNT
	.align		4
        /*002c*/ 	.byte	0x03, 0x1b
        /*002e*/ 	.short	0x00ff


	//----- nvinfo : EIATTR_MERCURY_ISA_VERSION
	.align		4
        /*0030*/ 	.byte	0x03, 0x5f
        /*0032*/ 	.short	0x0101


	//----- nvinfo : EIATTR_VRC_CTA_INIT_COUNT
	.align		4
        /*0034*/ 	.byte	0x02, 0x4a
	.zero		1
	.zero		1


	//----- nvinfo : EIATTR_EXIT_INSTR_OFFSETS
	.align		4
        /*0038*/ 	.byte	0x04, 0x1c
        /*003a*/ 	.short	(.L_115 - .L_114)


	//   ....[0]....
.L_114:
        /*003c*/ 	.word	0x00000070


	//   ....[1]....
        /*0040*/ 	.word	0x000000f0


	//   ....[2]....
        /*0044*/ 	.word	0x00000130


	//----- nvinfo : EIATTR_CBANK_PARAM_SIZE
	.align		4
.L_115:
        /*0048*/ 	.byte	0x03, 0x19
        /*004a*/ 	.short	0x000c


	//----- nvinfo : EIATTR_PARAM_CBANK
	.align		4
        /*004c*/ 	.byte	0x04, 0x0a
        /*004e*/ 	.short	(.L_117 - .L_116)
	.align		4
.L_116:
        /*0050*/ 	.word	index@(.nv.constant0._Z9initStateP7double2i)
        /*0054*/ 	.short	0x0380
        /*0056*/ 	.short	0x000c


	//----- nvinfo : EIATTR_SW_WAR
	.align		4
.L_117:
        /*0058*/ 	.byte	0x04, 0x36
        /*005a*/ 	.short	(.L_119 - .L_118)
.L_118:
        /*005c*/ 	.word	0x00000008
.L_119:


//--------------------- .nv.info._Z12zeroOutStateP7double2x --------------------------
	.section	.nv.info._Z12zeroOutStateP7double2x,"",@"SHT_CUDA_INFO"
	.sectionflags	@""
	.align	4


	//----- nvinfo : EIATTR_CUDA_API_VERSION
	.align		4
        /*0000*/ 	.byte	0x04, 0x37
        /*0002*/ 	.short	(.L_121 - .L_120)
.L_120:
        /*0004*/ 	.word	0x00000082


	//----- nvinfo : EIATTR_KPARAM_INFO
	.align		4
.L_121:
        /*0008*/ 	.byte	0x04, 0x17
        /*000a*/ 	.short	(.L_123 - .L_122)
.L_122:
        /*000c*/ 	.word	0x00000000
        /*0010*/ 	.short	0x0001
        /*0012*/ 	.short	0x0008
        /*0014*/ 	.byte	0x00, 0xf0, 0x21, 0x00


	//----- nvinfo : EIATTR_KPARAM_INFO
	.align		4
.L_123:
        /*0018*/ 	.byte	0x04, 0x17
        /*001a*/ 	.short	(.L_125 - .L_124)
.L_124:
        /*001c*/ 	.word	0x00000000
        /*0020*/ 	.short	0x0000
        /*0022*/ 	.short	0x0000
        /*0024*/ 	.byte	0x00, 0xf5, 0x21, 0x00


	//----- nvinfo : EIATTR_SPARSE_MMA_MASK
	.align		4
.L_125:
        /*0028*/ 	.byte	0x03, 0x50
        /*002a*/ 	.short	0x0000


	//----- nvinfo : EIATTR_MAXREG_COUNT
	.align		4
        /*002c*/ 	.byte	0x03, 0x1b
        /*002e*/ 	.short	0x00ff


	//----- nvinfo : EIATTR_MERCURY_ISA_VERSION
	.align		4
        /*0030*/ 	.byte	0x03, 0x5f
        /*0032*/ 	.short	0x0101


	//----- nvinfo : EIATTR_VRC_CTA_INIT_COUNT
	.align		4
        /*0034*/ 	.byte	0x02, 0x4a
	.zero		1
	.zero		1


	//----- nvinfo : EIATTR_EXIT_INSTR_OFFSETS
	.align		4
        /*0038*/ 	.byte	0x04, 0x1c
        /*003a*/ 	.short	(.L_127 - .L_126)


	//   ....[0]....
.L_126:
        /*003c*/ 	.word	0x00000090


	//   ....[1]....
        /*0040*/ 	.word	0x000000f0


	//----- nvinfo : EIATTR_CBANK_PARAM_SIZE
	.align		4
.L_127:
        /*0044*/ 	.byte	0x03, 0x19
        /*0046*/ 	.short	0x0010


	//----- nvinfo : EIATTR_PARAM_CBANK
	.align		4
        /*0048*/ 	.byte	0x04, 0x0a
        /*004a*/ 	.short	(.L_129 - .L_128)
	.align		4
.L_128:
        /*004c*/ 	.word	index@(.nv.constant0._Z12zeroOutStateP7double2x)
        /*0050*/ 	.short	0x0380
        /*0052*/ 	.short	0x0010


	//----- nvinfo : EIATTR_SW_WAR
	.align		4
.L_129:
        /*0054*/ 	.byte	0x04, 0x36
        /*0056*/ 	.short	(.L_131 - .L_130)
.L_130:
        /*0058*/ 	.word	0x00000008
.L_131:


//--------------------- .nv.callgraph             --------------------------
	.section	.nv.callgraph,"",@"SHT_CUDA_CALLGRAPH"
	.align	4
	.sectionentsize	8
	.align		4
        /*0000*/ 	.word	0x00000000
	.align		4
        /*0004*/ 	.word	0xffffffff
	.align		4
        /*0008*/ 	.word	0x00000000
	.align		4
        /*000c*/ 	.word	0xfffffffe
	.align		4
        /*0010*/ 	.word	0x00000000
	.align		4
        /*0014*/ 	.word	0xfffffffd
	.align		4
        /*0018*/ 	.word	0x00000000
	.align		4
        /*001c*/ 	.word	0xfffffffc


//--------------------- .text._Z14applyPhaseFlipP7double2x --------------------------
	.section	.text._Z14applyPhaseFlipP7double2x,"ax",@progbits
	.align	128
        .global         _Z14applyPhaseFlipP7double2x
        .type           _Z14applyPhaseFlipP7double2x,@function
        .size           _Z14applyPhaseFlipP7double2x,(.L_x_28 - _Z14applyPhaseFlipP7double2x)
        .other          _Z14applyPhaseFlipP7double2x,@"STO_CUDA_ENTRY STV_DEFAULT"
_Z14applyPhaseFlipP7double2x:
.text._Z14applyPhaseFlipP7double2x:
[----:B------:R-:W-:Y:S01]  /*0000*/  LDC R1, c[0x0][0x37c] ;  /* 0x0000df00ff017b82 */ /* 0x000fe20000000800 */
[----:B------:R-:W0:Y:S01]  /*0010*/  LDCU.128 UR4, c[0x0][0x380] ;  /* 0x00007000ff0477ac */ /* 0x000e220008000c00 */
[----:B------:R-:W1:Y:S01]  /*0020*/  LDCU.64 UR8, c[0x0][0x358] ;  /* 0x00006b00ff0877ac */ /* 0x000e620008000a00 */
[----:B0-----:R-:W-:-:S04]  /*0030*/  ULEA UR4, UP0, UR6, UR4, 0x4 ;  /* 0x0000000406047291 */ /* 0x001fc8000f8020ff */
[----:B------:R-:W-:Y:S02]  /*0040*/  ULEA.HI.X UR5, UR6, UR5, UR7, 0x4, UP0 ;  /* 0x0000000506057291 */ /* 0x000fe400080f2407 */
[----:B------:R-:W-:-:S04]  /*0050*/  MOV R2, UR4 ;  /* 0x0000000400027c02 */ /* 0x000fc80008000f00 */
[----:B------:R-:W-:-:S05]  /*0060*/  MOV R3, UR5 ;  /* 0x0000000500037c02 */ /* 0x000fca0008000f00 */
[----:B-1----:R-:W2:Y:S02]  /*0070*/  LDG.E.128 R4, desc[UR8][R2.64] ;  /* 0x0000000802047981 */ /* 0x002ea4000c1e1d00 */
[----:B--2---:R-:W-:Y:S02]  /*0080*/  DFMA R8, -RZ, R6, -R4 ;  /* 0x00000006ff08722b */ /* 0x004fe40000000904 */
[----:B------:R-:W-:-:S07]  /*0090*/  DFMA R10, RZ, R4, -R6 ;  /* 0x00000004ff0a722b */ /* 0x000fce0000000806 */
[----:B------:R-:W-:Y:S01]  /*00a0*/  STG.E.128 desc[UR8][R2.64], R8 ;  /* 0x0000000802007986 */ /* 0x000fe2000c101d08 */
[----:B------:R-:W-:Y:S05]  /*00b0*/  EXIT ;  /* 0x000000000000794d */ /* 0x000fea0003800000 */
.L_x_0:
[----:B------:R-:W-:-:S00]  /*00c0*/  BRA `(.L_x_0) ;  /* 0xfffffffc00fc7947 */ /* 0x000fc0000383ffff */
[----:B------:R-:W-:-:S00]  /*00d0*/  NOP ;  /* 0x0000000000007918 */ /* 0x000fc00000000000 */
        /* <DEDUP_REMOVED lines=10> */
.L_x_28:


//--------------------- .text._Z15contract_tensorP7double2PKS_iPiS3_ixx --------------------------
	.section	.text._Z15contract_tensorP7double2PKS_iPiS3_ixx,"ax",@progbits
	.align	128
        .global         _Z15contract_tensorP7double2PKS_iPiS3_ixx
        .type           _Z15contract_tensorP7double2PKS_iPiS3_ixx,@function
        .size           _Z15contract_tensorP7double2PKS_iPiS3_ixx,(.L_x_29 - _Z15contract_tensorP7double2PKS_iPiS3_ixx)
        .other          _Z15contract_tensorP7double2PKS_iPiS3_ixx,@"STO_CUDA_ENTRY STV_DEFAULT"
_Z15contract_tensorP7double2PKS_iPiS3_ixx:
.text._Z15contract_tensorP7double2PKS_iPiS3_ixx:
[----:B------:R-:W-:Y:S01]  /*0000*/  LDC R1, c[0x0][0x37c] ;  /* 0x0000df00ff017b82 */ /* 0x000fe20000000800 */
[----:B------:R-:W0:Y:S07]  /*0010*/  S2R R3, SR_CTAID.X ;  /* 0x0000000000037919 */ /* 0x000e2e0000002500 */
[----:B------:R-:W1:Y:S01]  /*0020*/  LDC.64 R6, c[0x0][0x3b8] ;  /* 0x0000ee00ff067b82 */ /* 0x000e620000000a00 */
[----:B------:R-:W0:Y:S01]  /*0030*/  LDCU UR4, c[0x0][0x360] ;  /* 0x00006c00ff0477ac */ /* 0x000e220008000800 */
[----:B------:R-:W0:Y:S06]  /*0040*/  S2R R0, SR_TID.X ;  /* 0x0000000000007919 */ /* 0x000e2c0000002100 */
[----:B------:R-:W2:Y:S01]  /*0050*/  LDC.64 R4, c[0x0][0x3b0] ;  /* 0x0000ec00ff047b82 */ /* 0x000ea20000000a00 */
[----:B0-----:R-:W-:-:S05]  /*0060*/  IMAD R3, R3, UR4, R0 ;  /* 0x0000000403037c24 */ /* 0x001fca000f8e0200 */
[----:B------:R-:W-:Y:S02]  /*0070*/  SHF.R.S32.HI R0, RZ, 0x1f, R3 ;  /* 0x0000001fff007819 */ /* 0x000fe40000011403 */
[C---:B-1----:R-:W-:Y:S01]  /*0080*/  ISETP.GE.U32.AND P0, PT, R3.reuse, R6, PT ;  /* 0x000000060300720c */ /* 0x042fe20003f06070 */
[----:B--2---:R-:W-:Y:S01]  /*0090*/  IMAD.IADD R6, R6, 0x1, -R4 ;  /* 0x0000000106067824 */ /* 0x004fe200078e0a04 */
[----:B------:R-:W-:Y:S02]  /*00a0*/  ISETP.LT.U32.AND P1, PT, R3, R4, PT ;  /* 0x000000040300720c */ /* 0x000fe40003f21070 */
[----:B------:R-:W-:-:S04]  /*00b0*/  ISETP.GE.AND.EX P0, PT, R0, R7, PT, P0 ;  /* 0x000000070000720c */ /* 0x000fc80003f06300 */
[----:B------:R-:W-:-:S13]  /*00c0*/  ISETP.LT.OR.EX P0, PT, R0, R5, P0, P1 ;  /* 0x000000050000720c */ /* 0x000fda0000701710 */
[----:B------:R-:W-:Y:S05]  /*00d0*/  @P0 EXIT ;  /* 0x000000000000094d */ /* 0x000fea0003800000 */
[-C--:B------:R-:W-:Y:S01]  /*00e0*/  IABS R7, R6.reuse ;  /* 0x0000000600077213 */ /* 0x080fe20000000000 */
[----:B------:R-:W0:Y:S01]  /*00f0*/  LDCU UR5, c[0x0][0x3a8] ;  /* 0x00007500ff0577ac */ /* 0x000e220008000800 */
[----:B------:R-:W-:Y:S02]  /*0100*/  IABS R8, R6 ;  /* 0x0000000600087213 */ /* 0x000fe40000000000 */
[----:B------:R-:W1:Y:S01]  /*0110*/  I2F.U32.RP R0, R7 ;  /* 0x0000000700007306 */ /* 0x000e620000209000 */
[----:B------:R-:W-:Y:S01]  /*0120*/  ISETP.GE.AND P2, PT, R3, RZ, PT ;  /* 0x000000ff0300720c */ /* 0x000fe20003f46270 */
[----:B------:R-:W2:Y:S06]  /*0130*/  LDCU.64 UR8, c[0x0][0x358] ;  /* 0x00006b00ff0877ac */ /* 0x000eac0008000a00 */
[----:B-1----:R-:W1:Y:S01]  /*0140*/  MUFU.RCP R0, R0 ;  /* 0x0000000000007308 */ /* 0x002e620000001000 */
[----:B0-----:R-:W-:Y:S01]  /*0150*/  UISETP.GE.AND UP0, UPT, UR5, 0x1, UPT ;  /* 0x000000010500788c */ /* 0x001fe2000bf06270 */
[----:B-1----:R-:W-:-:S02]  /*0160*/  VIADD R4, R0, 0xffffffe ;  /* 0x0ffffffe00047836 */ /* 0x002fc40000000000 */
[----:B------:R-:W-:-:S04]  /*0170*/  IMAD.MOV R0, RZ, RZ, -R8 ;  /* 0x000000ffff007224 */ /* 0x000fc800078e0a08 */
[----:B------:R0:W1:Y:S02]  /*0180*/  F2I.FTZ.U32.TRUNC.NTZ R5, R4 ;  /* 0x0000000400057305 */ /* 0x000064000021f000 */
[----:B0-----:R-:W-:Y:S01]  /*0190*/  IMAD.MOV.U32 R4, RZ, RZ, RZ ;  /* 0x000000ffff047224 */ /* 0x001fe200078e00ff */
[----:B-1----:R-:W-:-:S05]  /*01a0*/  IADD3 R2, PT, PT, RZ, -R5, RZ ;  /* 0x80000005ff027210 */ /* 0x002fca0007ffe0ff */
[----:B------:R-:W-:Y:S01]  /*01b0*/  IMAD R9, R2, R7, RZ ;  /* 0x0000000702097224 */ /* 0x000fe200078e02ff */
[----:B------:R-:W-:-:S03]  /*01c0*/  IABS R2, R3 ;  /* 0x0000000300027213 */ /* 0x000fc60000000000 */
[----:B------:R-:W-:-:S06]  /*01d0*/  IMAD.HI.U32 R5, R5, R9, R4 ;  /* 0x0000000905057227 */ /* 0x000fcc00078e0004 */
[----:B------:R-:W-:-:S04]  /*01e0*/  IMAD.HI.U32 R5, R5, R2, RZ ;  /* 0x0000000205057227 */ /* 0x000fc800078e00ff */
[----:B------:R-:W-:-:S05]  /*01f0*/  IMAD R2, R5, R0, R2 ;  /* 0x0000000005027224 */ /* 0x000fca00078e0202 */
[----:B------:R-:W-:-:S13]  /*0200*/  ISETP.GT.U32.AND P0, PT, R7, R2, PT ;  /* 0x000000020700720c */ /* 0x000fda0003f04070 */
[----:B------:R-:W-:Y:S02]  /*0210*/  @!P0 IADD3 R2, PT, PT, R2, -R7, RZ ;  /* 0x8000000702028210 */ /* 0x000fe40007ffe0ff */
[----:B------:R-:W-:Y:S02]  /*0220*/  ISETP.NE.AND P0, PT, R6, RZ, PT ;  /* 0x000000ff0600720c */ /* 0x000fe40003f05270 */
[----:B------:R-:W-:-:S13]  /*0230*/  ISETP.GT.U32.AND P1, PT, R7, R2, PT ;  /* 0x000000020700720c */ /* 0x000fda0003f24070 */
[----:B------:R-:W-:-:S04]  /*0240*/  @!P1 IMAD.IADD R2, R2, 0x1, -R7 ;  /* 0x0000000102029824 */ /* 0x000fc800078e0a07 */
[----:B------:R-:W-:Y:S01]  /*0250*/  @!P2 IMAD.MOV R2, RZ, RZ, -R2 ;  /* 0x000000ffff02a224 */ /* 0x000fe200078e0a02 */
[----:B------:R-:W-:-:S05]  /*0260*/  @!P0 LOP3.LUT R2, RZ, R6, RZ, 0x33, !PT ;  /* 0x00000006ff028212 */ /* 0x000fca00078e33ff */
[----:B------:R-:W-:Y:S01]  /*0270*/  IMAD R0, R2, UR5, RZ ;  /* 0x0000000502007c24 */ /* 0x000fe2000f8e02ff */
[----:B--2---:R-:W-:Y:S06]  /*0280*/  BRA.U !UP0, `(.L_x_1) ;  /* 0x0000000d08047547 */ /* 0x004fec000b800000 */
[----:B------:R-:W0:Y:S01]  /*0290*/  LDCU UR4, c[0x0][0x3a8] ;  /* 0x00007500ff0477ac */ /* 0x000e220008000800 */
[----:B------:R-:W-:Y:S01]  /*02a0*/  MOV R10, R2 ;  /* 0x00000002000a7202 */ /* 0x000fe20000000f00 */
[----:B------:R-:W-:Y:S02]  /*02b0*/  UISETP.GE.U32.AND UP0, UPT, UR5, 0x4, UPT ;  /* 0x000000040500788c */ /* 0x000fe4000bf06070 */
[----:B------:R-:W-:Y:S01]  /*02c0*/  ULOP3.LUT UR6, UR5, 0x3, URZ, 0xc0, !UPT ;  /* 0x0000000305067892 */ /* 0x000fe2000f8ec0ff */
[----:B0-----:R-:W-:-:S06]  /*02d0*/  IMAD.U32 R7, RZ, RZ, UR4 ;  /* 0x00000004ff077e24 */ /* 0x001fcc000f8e00ff */
[----:B------:R-:W-:Y:S05]  /*02e0*/  BRA.U !UP0, `(.L_x_2) ;  /* 0x0000000108ac7547 */ /* 0x000fea000b800000 */
[----:B------:R-:W0:Y:S01]  /*02f0*/  LDC.64 R4, c[0x0][0x398] ;  /* 0x0000e600ff047b82 */ /* 0x000e220000000a00 */
[----:B------:R-:W-:Y:S01]  /*0300*/  VIADD R12, R0, 0xffffffff ;  /* 0xffffffff000c7836 */ /* 0x000fe20000000000 */
[----:B------:R-:W-:Y:S01]  /*0310*/  SHF.R.S32.HI R14, RZ, 0x1f, R0 ;  /* 0x0000001fff0e7819 */ /* 0x000fe20000011400 */
[----:B------:R-:W-:Y:S01]  /*0320*/  IMAD.MOV.U32 R10, RZ, RZ, R2 ;  /* 0x000000ffff0a7224 */ /* 0x000fe200078e0002 */
[----:B------:R-:W-:Y:S01]  /*0330*/  MOV R11, UR4 ;  /* 0x00000004000b7c02 */ /* 0x000fe20008000f00 */
[----:B------:R-:W1:Y:S01]  /*0340*/  LDCU.64 UR10, c[0x0][0x398] ;  /* 0x00007300ff0a77ac */ /* 0x000e620008000a00 */
[----:B------:R-:W-:Y:S01]  /*0350*/  ULOP3.LUT UR5, UR5, 0x7ffffffc, URZ, 0xc0, !UPT ;  /* 0x7ffffffc05057892 */ /* 0x000fe2000f8ec0ff */
[----:B------:R-:W-:-:S11]  /*0360*/  UMOV UR4, URZ ;  /* 0x000000ff00047c82 */ /* 0x000fd60008000000 */
.L_x_3:
[----:B------:R-:W-:Y:S01]  /*0370*/  SHF.R.S32.HI R13, RZ, 0x1f, R10 ;  /* 0x0000001fff0d7819 */ /* 0x000fe2000001140a */
[----:B--2---:R-:W-:Y:S01]  /*0380*/  IMAD.IADD R7, R12, 0x1, R11 ;  /* 0x000000010c077824 */ /* 0x004fe200078e020b */
[-C--:B------:R-:W-:Y:S01]  /*0390*/  LEA.HI R19, R10, R10.reuse, RZ, 0x1 ;  /* 0x0000000a0a137211 */ /* 0x080fe200078f08ff */
[----:B------:R-:W-:Y:S01]  /*03a0*/  UIADD3 UR4, UPT, UPT, UR4, 0x4, URZ ;  /* 0x0000000404047890 */ /* 0x000fe2000fffe0ff */
[-C--:B------:R-:W-:Y:S01]  /*03b0*/  LEA.HI R8, R13, R10.reuse, RZ, 0x2 ;  /* 0x0000000a0d087211 */ /* 0x080fe200078f10ff */
[----:B0-----:R-:W-:Y:S01]  /*03c0*/  IMAD.WIDE R6, R7, 0x4, R4 ;  /* 0x0000000407067825 */ /* 0x001fe200078e0204 */
[----:B------:R-:W-:Y:S01]  /*03d0*/  LEA.HI R22, R13, R10, RZ, 0x3 ;  /* 0x0000000a0d167211 */ /* 0x000fe200078f18ff */
[----:B------:R-:W-:Y:S01]  /*03e0*/  UISETP.NE.AND UP0, UPT, UR4, UR5, UPT ;  /* 0x000000050400728c */ /* 0x000fe2000bf05270 */
[----:B------:R-:W-:Y:S02]  /*03f0*/  SHF.R.S32.HI R18, RZ, 0x1, R19 ;  /* 0x00000001ff127819 */ /* 0x000fe40000011413 */
[----:B------:R-:W-:-:S02]  /*0400*/  SHF.R.S32.HI R17, RZ, 0x2, R8 ;  /* 0x00000002ff117819 */ /* 0x000fc40000011408 */
[----:B------:R-:W-:Y:S02]  /*0410*/  SHF.R.S32.HI R15, RZ, 0x3, R22 ;  /* 0x00000003ff0f7819 */ /* 0x000fe40000011416 */
[C---:B------:R-:W-:Y:S02]  /*0420*/  LOP3.LUT R21, R19.reuse, 0xfffffffe, RZ, 0xc0, !PT ;  /* 0xfffffffe13157812 */ /* 0x040fe400078ec0ff */
[----:B------:R-:W-:Y:S02]  /*0430*/  LEA.HI R19, R19, R18, RZ, 0x1 ;  /* 0x0000001213137211 */ /* 0x000fe400078f08ff */
[----:B------:R-:W-:Y:S02]  /*0440*/  LEA.HI R20, R8, R17, RZ, 0x1 ;  /* 0x0000001108147211 */ /* 0x000fe400078f08ff */
[----:B------:R-:W-:Y:S02]  /*0450*/  IADD3 R9, P0, PT, R0, R11, RZ ;  /* 0x0000000b00097210 */ /* 0x000fe40007f1e0ff */
[----:B------:R-:W-:-:S02]  /*0460*/  LEA.HI R22, R22, R15, RZ, 0x1 ;  /* 0x0000000f16167211 */ /* 0x000fc400078f08ff */
[----:B------:R-:W-:Y:S02]  /*0470*/  LOP3.LUT R19, R19, 0xfffffffe, RZ, 0xc0, !PT ;  /* 0xfffffffe13137812 */ /* 0x000fe400078ec0ff */
[----:B------:R-:W-:Y:S02]  /*0480*/  LOP3.LUT R20, R20, 0xfffffffe, RZ, 0xc0, !PT ;  /* 0xfffffffe14147812 */ /* 0x000fe400078ec0ff */
[----:B------:R-:W-:Y:S01]  /*0490*/  LEA.HI.X.SX32 R16, R11, R14, 0x1, P0 ;  /* 0x0000000e0b107211 */ /* 0x000fe200000f0eff */
[----:B------:R-:W-:Y:S01]  /*04a0*/  IMAD.IADD R19, R18, 0x1, -R19 ;  /* 0x0000000112137824 */ /* 0x000fe200078e0a13 */
[----:B-1----:R-:W-:Y:S01]  /*04b0*/  LEA R8, P0, R9, UR10, 0x2 ;  /* 0x0000000a09087c11 */ /* 0x002fe2000f8010ff */
[----:B------:R-:W-:Y:S01]  /*04c0*/  IMAD.IADD R17, R17, 0x1, -R20 ;  /* 0x0000000111117824 */ /* 0x000fe200078e0a14 */
[----:B------:R-:W-:Y:S01]  /*04d0*/  LOP3.LUT R22, R22, 0xfffffffe, RZ, 0xc0, !PT ;  /* 0xfffffffe16167812 */ /* 0x000fe200078ec0ff */
[----:B------:R-:W-:Y:S01]  /*04e0*/  VIADD R11, R11, 0xfffffffc ;  /* 0xfffffffc0b0b7836 */ /* 0x000fe20000000000 */
[----:B------:R-:W-:Y:S01]  /*04f0*/  IADD3 R21, PT, PT, -R21, R10, RZ ;  /* 0x0000000a15157210 */ /* 0x000fe20007ffe1ff */
[----:B------:R2:W-:Y:S01]  /*0500*/  STG.E desc[UR8][R6.64+-0x4], R19 ;  /* 0xfffffc1306007986 */ /* 0x0005e2000c101908 */
[----:B------:R-:W-:-:S02]  /*0510*/  LEA.HI.X R9, R9, UR11, R16, 0x2, P0 ;  /* 0x0000000b09097c11 */ /* 0x000fc400080f1410 */
[----:B------:R-:W-:Y:S01]  /*0520*/  IADD3 R15, PT, PT, R15, -R22, RZ ;  /* 0x800000160f0f7210 */ /* 0x000fe20007ffe0ff */
[----:B------:R2:W-:Y:S01]  /*0530*/  STG.E desc[UR8][R6.64], R21 ;  /* 0x0000001506007986 */ /* 0x0005e2000c101908 */
[----:B------:R-:W-:-:S03]  /*0540*/  LEA.HI R10, R13, R10, RZ, 0x4 ;  /* 0x0000000a0d0a7211 */ /* 0x000fc600078f20ff */
[----:B------:R2:W-:Y:S01]  /*0550*/  STG.E desc[UR8][R6.64+-0x8], R17 ;  /* 0xfffff81106007986 */ /* 0x0005e2000c101908 */
[----:B------:R-:W-:-:S03]  /*0560*/  SHF.R.S32.HI R10, RZ, 0x4, R10 ;  /* 0x00000004ff0a7819 */ /* 0x000fc6000001140a */
[----:B------:R2:W-:Y:S01]  /*0570*/  STG.E desc[UR8][R8.64+-0x10], R15 ;  /* 0xfffff00f08007986 */ /* 0x0005e2000c101908 */
[----:B------:R-:W-:Y:S05]  /*0580*/  BRA.U UP0, `(.L_x_3) ;  /* 0xfffffffd00787547 */ /* 0x000fea000b83ffff */
[----:B--2---:R-:W-:-:S07]  /*0590*/  IMAD.MOV.U32 R7, RZ, RZ, R11 ;  /* 0x000000ffff077224 */ /* 0x004fce00078e000b */
.L_x_2:
[----:B------:R-:W-:-:S09]  /*05a0*/  UISETP.NE.AND UP0, UPT, UR6, URZ, UPT ;  /* 0x000000ff0600728c */ /* 0x000fd2000bf05270 */
[----:B------:R-:W-:Y:S05]  /*05b0*/  BRA.U !UP0, `(.L_x_4) ;  /* 0x00000001088c7547 */ /* 0x000fea000b800000 */
[----:B------:R-:W0:Y:S01]  /*05c0*/  LDCU UR4, c[0x0][0x3a8] ;  /* 0x00007500ff0477ac */ /* 0x000e220008000800 */
[----:B------:R-:W-:Y:S02]  /*05d0*/  UISETP.NE.AND UP0, UPT, UR6, 0x1, UPT ;  /* 0x000000010600788c */ /* 0x000fe4000bf05270 */
[----:B0-----:R-:W-:-:S04]  /*05e0*/  ULOP3.LUT UR4, UR4, 0x1, URZ, 0xc0, !UPT ;  /* 0x0000000104047892 */ /* 0x001fc8000f8ec0ff */
[----:B------:R-:W-:-:S03]  /*05f0*/  UISETP.NE.U32.AND UP1, UPT, UR4, 0x1, UPT ;  /* 0x000000010400788c */ /* 0x000fc6000bf25070 */
[----:B------:R-:W-:Y:S08]  /*0600*/  BRA.U !UP0, `(.L_x_5) ;  /* 0x00000001084c7547 */ /* 0x000ff0000b800000 */
[----:B------:R-:W0:Y:S01]  /*0610*/  LDCU.64 UR4, c[0x0][0x398] ;  /* 0x00007300ff0477ac */ /* 0x000e220008000a00 */
[----:B------:R-:W-:Y:S02]  /*0620*/  LEA.HI R5, R10, R10, RZ, 0x1 ;  /* 0x0000000a0a057211 */ /* 0x000fe400078f08ff */
[----:B------:R-:W-:Y:S02]  /*0630*/  SHF.R.S32.HI R4, RZ, 0x1f, R0 ;  /* 0x0000001fff047819 */ /* 0x000fe40000011400 */
[----:B------:R-:W-:Y:S02]  /*0640*/  SHF.R.S32.HI R6, RZ, 0x1, R5 ;  /* 0x00000001ff067819 */ /* 0x000fe40000011405 */
[----:B------:R-:W-:Y:S02]  /*0650*/  IADD3 R12, P0, PT, R0, R7, RZ ;  /* 0x00000007000c7210 */ /* 0x000fe40007f1e0ff */
[----:B------:R-:W-:Y:S02]  /*0660*/  LEA.HI R8, R5, R6, RZ, 0x1 ;  /* 0x0000000605087211 */ /* 0x000fe400078f08ff */
[C---:B------:R-:W-:Y:S01]  /*0670*/  LEA.HI.X.SX32 R13, R7.reuse, R4, 0x1, P0 ;  /* 0x00000004070d7211 */ /* 0x040fe200000f0eff */
[----:B------:R-:W-:Y:S01]  /*0680*/  VIADD R7, R7, 0xfffffffe ;  /* 0xfffffffe07077836 */ /* 0x000fe20000000000 */
[----:B------:R-:W-:-:S02]  /*0690*/  LOP3.LUT R11, R8, 0xfffffffe, RZ, 0xc0, !PT ;  /* 0xfffffffe080b7812 */ /* 0x000fc400078ec0ff */
[----:B------:R-:W-:Y:S02]  /*06a0*/  LOP3.LUT R9, R5, 0xfffffffe, RZ, 0xc0, !PT ;  /* 0xfffffffe05097812 */ /* 0x000fe400078ec0ff */
[----:B0-----:R-:W-:Y:S01]  /*06b0*/  LEA R4, P0, R12, UR4, 0x2 ;  /* 0x000000040c047c11 */ /* 0x001fe2000f8010ff */
[----:B------:R-:W-:Y:S01]  /*06c0*/  IMAD.IADD R11, R6, 0x1, -R11 ;  /* 0x00000001060b7824 */ /* 0x000fe200078e0a0b */
[----:B------:R-:W-:Y:S02]  /*06d0*/  IADD3 R9, PT, PT, R10, -R9, RZ ;  /* 0x800000090a097210 */ /* 0x000fe40007ffe0ff */
[----:B------:R-:W-:Y:S02]  /*06e0*/  LEA.HI.X R5, R12, UR5, R13, 0x2, P0 ;  /* 0x000000050c057c11 */ /* 0x000fe400080f140d */
[----:B------:R-:W-:-:S03]  /*06f0*/  SHF.R.S32.HI R13, RZ, 0x1f, R10 ;  /* 0x0000001fff0d7819 */ /* 0x000fc6000001140a */
[----:B------:R0:W-:Y:S01]  /*0700*/  STG.E desc[UR8][R4.64+-0x4], R9 ;  /* 0xfffffc0904007986 */ /* 0x0001e2000c101908 */
[----:B------:R-:W-:-:S03]  /*0710*/  LEA.HI R13, R13, R10, RZ, 0x2 ;  /* 0x0000000a0d0d7211 */ /* 0x000fc600078f10ff */
[----:B------:R0:W-:Y:S01]  /*0720*/  STG.E desc[UR8][R4.64+-0x8], R11 ;  /* 0xfffff80b04007986 */ /* 0x0001e2000c101908 */
[----:B------:R-:W-:-:S07]  /*0730*/  SHF.R.S32.HI R10, RZ, 0x2, R13 ;  /* 0x00000002ff0a7819 */ /* 0x000fce000001140d */
.L_x_5:
[----:B------:R-:W-:Y:S05]  /*0740*/  BRA.U UP1, `(.L_x_4) ;  /* 0x0000000101287547 */ /* 0x000fea000b800000 */
[----:B------:R-:W1:Y:S01]  /*0750*/  LDCU.64 UR4, c[0x0][0x398] ;  /* 0x00007300ff0477ac */ /* 0x000e620008000a00 */
[----:B0-----:R-:W-:Y:S02]  /*0760*/  SHF.R.S32.HI R4, RZ, 0x1f, R0 ;  /* 0x0000001fff047819 */ /* 0x001fe40000011400 */
[----:B------:R-:W-:Y:S02]  /*0770*/  IADD3 R6, P0, PT, R0, R7, RZ ;  /* 0x0000000700067210 */ /* 0x000fe40007f1e0ff */
[----:B------:R-:W-:Y:S02]  /*0780*/  LEA.HI R5, R10, R10, RZ, 0x1 ;  /* 0x0000000a0a057211 */ /* 0x000fe400078f08ff */
[----:B------:R-:W-:Y:S02]  /*0790*/  LEA.HI.X.SX32 R9, R7, R4, 0x1, P0 ;  /* 0x0000000407097211 */ /* 0x000fe400000f0eff */
[----:B------:R-:W-:-:S04]  /*07a0*/  LOP3.LUT R7, R5, 0xfffffffe, RZ, 0xc0, !PT ;  /* 0xfffffffe05077812 */ /* 0x000fc800078ec0ff */
[----:B------:R-:W-:Y:S02]  /*07b0*/  IADD3 R7, PT, PT, -R7, R10, RZ ;  /* 0x0000000a07077210 */ /* 0x000fe40007ffe1ff */
[----:B-1----:R-:W-:-:S04]  /*07c0*/  LEA R4, P0, R6, UR4, 0x2 ;  /* 0x0000000406047c11 */ /* 0x002fc8000f8010ff */
[----:B------:R-:W-:-:S05]  /*07d0*/  LEA.HI.X R5, R6, UR5, R9, 0x2, P0 ;  /* 0x0000000506057c11 */ /* 0x000fca00080f1409 */
[----:B------:R1:W-:Y:S04]  /*07e0*/  STG.E desc[UR8][R4.64+-0x4], R7 ;  /* 0xfffffc0704007986 */ /* 0x0003e8000c101908 */
.L_x_4:
[----:B------:R-:W2:Y:S01]  /*07f0*/  LDCU UR5, c[0x0][0x3a8] ;  /* 0x00007500ff0577ac */ /* 0x000ea20008000800 */
[----:B------:R-:W-:Y:S01]  /*0800*/  UMOV UR4, URZ ;  /* 0x000000ff00047c82 */ /* 0x000fe20008000000 */
[----:B--2---:R-:W-:Y:S02]  /*0810*/  UISETP.GE.U32.AND UP1, UPT, UR5, 0x10, UPT ;  /* 0x000000100500788c */ /* 0x004fe4000bf26070 */
[----:B------:R-:W-:-:S04]  /*0820*/  ULOP3.LUT UR7, UR5, 0xf, URZ, 0xc0, !UPT ;  /* 0x0000000f05077892 */ /* 0x000fc8000f8ec0ff */
[----:B------:R-:W-:-:S03]  /*0830*/  UISETP.NE.AND UP0, UPT, UR7, URZ, UPT ;  /* 0x000000ff0700728c */ /* 0x000fc6000bf05270 */
[----:B------:R-:W-:Y:S08]  /*0840*/  BRA.U !UP1, `(.L_x_6) ;  /* 0x0000000109a87547 */ /* 0x000ff0000b800000 */
[----:B------:R-:W-:-:S03]  /*0850*/  ULOP3.LUT UR4, UR5, 0x7ffffff0, URZ, 0xc0, !UPT ;  /* 0x7ffffff005047892 */ /* 0x000fc6000f8ec0ff */
[----:B------:R-:W-:-:S09]  /*0860*/  UMOV UR5, URZ ;  /* 0x000000ff00057c82 */ /* 0x000fd20008000000 */
.L_x_7:
[----:B01----:R-:W0:Y:S01]  /*0870*/  LDC.64 R4, c[0x0][0x398] ;  /* 0x0000e600ff047b82 */ /* 0x003e220000000a00 */
[----:B----4-:R-:W-:-:S07]  /*0880*/  VIADD R9, R0, UR5 ;  /* 0x0000000500097c36 */ /* 0x010fce0008000000 */
[----:B------:R-:W1:Y:S01]  /*0890*/  LDC.64 R6, c[0x0][0x3a0] ;  /* 0x0000e800ff067b82 */ /* 0x000e620000000a00 */
[----:B0-----:R-:W-:-:S05]  /*08a0*/  IMAD.WIDE R4, R9, 0x4, R4 ;  /* 0x0000000409047825 */ /* 0x001fca00078e0204 */
[----:B------:R-:W2:Y:S01]  /*08b0*/  LDG.E R11, desc[UR8][R4.64] ;  /* 0x00000008040b7981 */ /* 0x000ea2000c1e1900 */
[----:B-1----:R-:W-:-:S05]  /*08c0*/  IMAD.WIDE R6, R9, 0x4, R6 ;  /* 0x0000000409067825 */ /* 0x002fca00078e0206 */
[----:B--2---:R0:W-:Y:S04]  /*08d0*/  STG.E desc[UR8][R6.64], R11 ;  /* 0x0000000b06007986 */ /* 0x0041e8000c101908 */
[----:B------:R-:W2:Y:S04]  /*08e0*/  LDG.E R9, desc[UR8][R4.64+0x4] ;  /* 0x0000040804097981 */ /* 0x000ea8000c1e1900 */
[----:B--2---:R1:W-:Y:S04]  /*08f0*/  STG.E desc[UR8][R6.64+0x4], R9 ;  /* 0x0000040906007986 */ /* 0x0043e8000c101908 */
[----:B------:R-:W2:Y:S04]  /*0900*/  LDG.E R13, desc[UR8][R4.64+0x8] ;  /* 0x00000808040d7981 */ /* 0x000ea8000c1e1900 */
[----:B--2---:R2:W-:Y:S04]  /*0910*/  STG.E desc[UR8][R6.64+0x8], R13 ;  /* 0x0000080d06007986 */ /* 0x0045e8000c101908 */
[----:B------:R-:W3:Y:S04]  /*0920*/  LDG.E R15, desc[UR8][R4.64+0xc] ;  /* 0x00000c08040f7981 */ /* 0x000ee8000c1e1900 */
[----:B---3--:R3:W-:Y:S04]  /*0930*/  STG.E desc[UR8][R6.64+0xc], R15 ;  /* 0x00000c0f06007986 */ /* 0x0087e8000c101908 */
[----:B------:R-:W4:Y:S04]  /*0940*/  LDG.E R17, desc[UR8][R4.64+0x10] ;  /* 0x0000100804117981 */ /* 0x000f28000c1e1900 */
[----:B----4-:R4:W-:Y:S04]  /*0950*/  STG.E desc[UR8][R6.64+0x10], R17 ;  /* 0x0000101106007986 */ /* 0x0109e8000c101908 */
[----:B------:R-:W5:Y:S04]  /*0960*/  LDG.E R19, desc[UR8][R4.64+0x14] ;  /* 0x0000140804137981 */ /* 0x000f68000c1e1900 */
[----:B-----5:R5:W-:Y:S04]  /*0970*/  STG.E desc[UR8][R6.64+0x14], R19 ;  /* 0x0000141306007986 */ /* 0x020be8000c101908 */
[----:B0-----:R-:W2:Y:S04]  /*0980*/  LDG.E R11, desc[UR8][R4.64+0x18] ;  /* 0x00001808040b7981 */ /* 0x001ea8000c1e1900 */
[----:B--2---:R0:W-:Y:S04]  /*0990*/  STG.E desc[UR8][R6.64+0x18], R11 ;  /* 0x0000180b06007986 */ /* 0x0041e8000c101908 */
[----:B-1----:R-:W2:Y:S04]  /*09a0*/  LDG.E R9, desc[UR8][R4.64+0x1c] ;  /* 0x00001c0804097981 */ /* 0x002ea8000c1e1900 */
[----:B--2---:R1:W-:Y:S04]  /*09b0*/  STG.E desc[UR8][R6.64+0x1c], R9 ;  /* 0x00001c0906007986 */ /* 0x0043e8000c101908 */
[----:B------:R-:W2:Y:S04]  /*09c0*/  LDG.E R13, desc[UR8][R4.64+0x20] ;  /* 0x00002008040d7981 */ /* 0x000ea8000c1e1900 */
[----:B--2---:R2:W-:Y:S04]  /*09d0*/  STG.E desc[UR8][R6.64+0x20], R13 ;  /* 0x0000200d06007986 */ /* 0x0045e8000c101908 */
[----:B---3--:R-:W3:Y:S04]  /*09e0*/  LDG.E R15, desc[UR8][R4.64+0x24] ;  /* 0x00002408040f7981 */ /* 0x008ee8000c1e1900 */
[----:B---3--:R3:W-:Y:S04]  /*09f0*/  STG.E desc[UR8][R6.64+0x24], R15 ;  /* 0x0000240f06007986 */ /* 0x0087e8000c101908 */
[----:B----4-:R-:W4:Y:S04]  /*0a00*/  LDG.E R17, desc[UR8][R4.64+0x28] ;  /* 0x0000280804117981 */ /* 0x010f28000c1e1900 */
[----:B----4-:R4:W-:Y:S04]  /*0a10*/  STG.E desc[UR8][R6.64+0x28], R17 ;  /* 0x0000281106007986 */ /* 0x0109e8000c101908 */
[----:B-----5:R-:W5:Y:S04]  /*0a20*/  LDG.E R19, desc[UR8][R4.64+0x2c] ;  /* 0x00002c0804137981 */ /* 0x020f68000c1e1900 */
[----:B-----5:R4:W-:Y:S04]  /*0a30*/  STG.E desc[UR8][R6.64+0x2c], R19 ;  /* 0x00002c1306007986 */ /* 0x0209e8000c101908 */
[----:B0-----:R-:W5:Y:S04]  /*0a40*/  LDG.E R11, desc[UR8][R4.64+0x30] ;  /* 0x00003008040b7981 */ /* 0x001f68000c1e1900 */
[----:B-----5:R4:W-:Y:S04]  /*0a50*/  STG.E desc[UR8][R6.64+0x30], R11 ;  /* 0x0000300b06007986 */ /* 0x0209e8000c101908 */
[----:B-1----:R-:W5:Y:S04]  /*0a60*/  LDG.E R9, desc[UR8][R4.64+0x34] ;  /* 0x0000340804097981 */ /* 0x002f68000c1e1900 */
[----:B-----5:R4:W-:Y:S04]  /*0a70*/  STG.E desc[UR8][R6.64+0x34], R9 ;  /* 0x0000340906007986 */ /* 0x0209e8000c101908 */
[----:B--2---:R-:W2:Y:S04]  /*0a80*/  LDG.E R13, desc[UR8][R4.64+0x38] ;  /* 0x00003808040d7981 */ /* 0x004ea8000c1e1900 */
[----:B--2---:R4:W-:Y:S04]  /*0a90*/  STG.E desc[UR8][R6.64+0x38], R13 ;  /* 0x0000380d06007986 */ /* 0x0049e8000c101908 */
[----:B---3--:R-:W2:Y:S01]  /*0aa0*/  LDG.E R15, desc[UR8][R4.64+0x3c] ;  /* 0x00003c08040f7981 */ /* 0x008ea2000c1e1900 */
[----:B------:R-:W-:-:S04]  /*0ab0*/  UIADD3 UR5, UPT, UPT, UR5, 0x10, URZ ;  /* 0x0000001005057890 */ /* 0x000fc8000fffe0ff */
[----:B------:R-:W-:Y:S01]  /*0ac0*/  UISETP.NE.AND UP1, UPT, UR5, UR4, UPT ;  /* 0x000000040500728c */ /* 0x000fe2000bf25270 */
[----:B--2---:R4:W-:Y:S08]  /*0ad0*/  STG.E desc[UR8][R6.64+0x3c], R15 ;  /* 0x00003c0f06007986 */ /* 0x0049f0000c101908 */
[----:B------:R-:W-:Y:S05]  /*0ae0*/  BRA.U UP1, `(.L_x_7) ;  /* 0xfffffffd01607547 */ /* 0x000fea000b83ffff */
.L_x_6:
[----:B------:R-:W-:Y:S05]  /*0af0*/  BRA.U !UP0, `(.L_x_1) ;  /* 0x0000000108e87547 */ /* 0x000fea000b800000 */
[----:B------:R-:W2:Y:S01]  /*0b00*/  LDCU UR5, c[0x0][0x3a8] ;  /* 0x00007500ff0577ac */ /* 0x000ea20008000800 */
[----:B------:R-:W-:Y:S02]  /*0b10*/  UISETP.GE.U32.AND UP0, UPT, UR7, 0x8, UPT ;  /* 0x000000080700788c */ /* 0x000fe4000bf06070 */
[----:B--2---:R-:W-:-:S04]  /*0b20*/  ULOP3.LUT UR5, UR5, 0x7, URZ, 0xc0, !UPT ;  /* 0x0000000705057892 */ /* 0x004fc8000f8ec0ff */
[----:B------:R-:W-:-:S03]  /*0b30*/  UISETP.NE.AND UP1, UPT, UR5, URZ, UPT ;  /* 0x000000ff0500728c */ /* 0x000fc6000bf25270 */
[----:B------:R-:W-:Y:S08]  /*0b40*/  BRA.U !UP0, `(.L_x_8) ;  /* 0x0000000108587547 */ /* 0x000ff0000b800000 */
        /* <DEDUP_REMOVED lines=13> */
[----:B------:R-:W3:Y:S04]  /*0c20*/  LDG.E R17, desc[UR8][R4.64+0x10] ;  /* 0x0000100804117981 */ /* 0x000ee8000c1e1900 */
[----:B---3--:R2:W-:Y:S04]  /*0c30*/  STG.E desc[UR8][R6.64+0x10], R17 ;  /* 0x0000101106007986 */ /* 0x0085e8000c101908 */
[----:B------:R-:W3:Y:S04]  /*0c40*/  LDG.E R19, desc[UR8][R4.64+0x14] ;  /* 0x0000140804137981 */ /* 0x000ee8000c1e1900 */
[----:B---3--:R2:W-:Y:S04]  /*0c50*/  STG.E desc[UR8][R6.64+0x14], R19 ;  /* 0x0000141306007986 */ /* 0x0085e8000c101908 */
[----:B0-----:R-:W3:Y:S04]  /*0c60*/  LDG.E R11, desc[UR8][R4.64+0x18] ;  /* 0x00001808040b7981 */ /* 0x001ee8000c1e1900 */
[----:B---3--:R2:W-:Y:S04]  /*0c70*/  STG.E desc[UR8][R6.64+0x18], R11 ;  /* 0x0000180b06007986 */ /* 0x0085e8000c101908 */
[----:B-1----:R-:W3:Y:S01]  /*0c80*/  LDG.E R9, desc[UR8][R4.64+0x1c] ;  /* 0x00001c0804097981 */ /* 0x002ee2000c1e1900 */
[----:B------:R-:W-:-:S03]  /*0c90*/  UIADD3 UR4, UPT, UPT, UR4, 0x8, URZ ;  /* 0x0000000804047890 */ /* 0x000fc6000fffe0ff */
[----:B---3--:R2:W-:Y:S09]  /*0ca0*/  STG.E desc[UR8][R6.64+0x1c], R9 ;  /* 0x00001c0906007986 */ /* 0x0085f2000c101908 */
.L_x_8:
[----:B------:R-:W-:Y:S05]  /*0cb0*/  BRA.U !UP1, `(.L_x_1) ;  /* 0x0000000109787547 */ /* 0x000fea000b800000 */
[----:B------:R-:W-:Y:S02]  /*0cc0*/  UISETP.GE.U32.AND UP0, UPT, UR5, 0x4, UPT ;  /* 0x000000040500788c */ /* 0x000fe4000bf06070 */
[----:B------:R-:W-:-:S07]  /*0cd0*/  UISETP.NE.AND UP1, UPT, UR6, URZ, UPT ;  /* 0x000000ff0600728c */ /* 0x000fce000bf25270 */
[----:B------:R-:W-:Y:S05]  /*0ce0*/  BRA.U !UP0, `(.L_x_9) ;  /* 0x0000000108387547 */ /* 0x000fea000b800000 */
[----:B01----:R-:W0:Y:S01]  /*0cf0*/  LDC.64 R4, c[0x0][0x398] ;  /* 0x0000e600ff047b82 */ /* 0x003e220000000a00 */
[----:B--2-4-:R-:W-:-:S07]  /*0d00*/  IADD3 R11, PT, PT, R0, UR4, RZ ;  /* 0x00000004000b7c10 */ /* 0x014fce000fffe0ff */
        /* <DEDUP_REMOVED lines=9> */
[----:B------:R-:W2:Y:S01]  /*0da0*/  LDG.E R15, desc[UR8][R4.64+0xc] ;  /* 0x00000c08040f7981 */ /* 0x000ea2000c1e1900 */
[----:B------:R-:W-:-:S03]  /*0db0*/  UIADD3 UR4, UPT, UPT, UR4, 0x4, URZ ;  /* 0x0000000404047890 */ /* 0x000fc6000fffe0ff */
[----:B--2---:R3:W-:Y:S09]  /*0dc0*/  STG.E desc[UR8][R6.64+0xc], R15 ;  /* 0x00000c0f06007986 */ /* 0x0047f2000c101908 */
.L_x_9:
[----:B------:R-:W-:Y:S05]  /*0dd0*/  BRA.U !UP1, `(.L_x_1) ;  /* 0x0000000109307547 */ /* 0x000fea000b800000 */
[----:B0-234-:R-:W0:Y:S01]  /*0de0*/  LDC.64 R10, c[0x0][0x3a0] ;  /* 0x0000e800ff0a7b82 */ /* 0x01de220000000a00 */
[----:B------:R-:W-:-:S07]  /*0df0*/  UMOV UR5, URZ ;  /* 0x000000ff00057c82 */ /* 0x000fce0008000000 */
[----:B------:R-:W2:Y:S02]  /*0e00*/  LDC.64 R8, c[0x0][0x398] ;  /* 0x0000e600ff087b82 */ /* 0x000ea40000000a00 */
.L_x_10:
[----:B01----:R-:W-:-:S04]  /*0e10*/  VIADD R7, R0, UR4 ;  /* 0x0000000400077c36 */ /* 0x003fc80008000000 */
[----:B--2---:R-:W-:-:S06]  /*0e20*/  IMAD.WIDE R4, R7, 0x4, R8 ;  /* 0x0000000407047825 */ /* 0x004fcc00078e0208 */
[----:B------:R-:W2:Y:S01]  /*0e30*/  LDG.E R5, desc[UR8][R4.64] ;  /* 0x0000000804057981 */ /* 0x000ea2000c1e1900 */
[----:B0-----:R-:W-:Y:S01]  /*0e40*/  IMAD.WIDE R6, R7, 0x4, R10 ;  /* 0x0000000407067825 */ /* 0x001fe200078e020a */
[----:B------:R-:W-:Y:S02]  /*0e50*/  UIADD3 UR5, UPT, UPT, UR5, 0x1, URZ ;  /* 0x0000000105057890 */ /* 0x000fe4000fffe0ff */
[----:B------:R-:W-:Y:S02]  /*0e60*/  UIADD3 UR4, UPT, UPT, UR4, 0x1, URZ ;  /* 0x0000000104047890 */ /* 0x000fe4000fffe0ff */
[----:B------:R-:W-:Y:S01]  /*0e70*/  UISETP.NE.AND UP0, UPT, UR5, UR6, UPT ;  /* 0x000000060500728c */ /* 0x000fe2000bf05270 */
[----:B--2---:R0:W-:Y:S08]  /*0e80*/  STG.E desc[UR8][R6.64], R5 ;  /* 0x0000000506007986 */ /* 0x0041f0000c101908 */
[----:B------:R-:W-:Y:S05]  /*0e90*/  BRA.U UP0, `(.L_x_10) ;  /* 0xfffffffd00dc7547 */ /* 0x000fea000b83ffff */
.L_x_1:
[----:B01234-:R-:W0:Y:S01]  /*0ea0*/  LDC R7, c[0x0][0x3a8] ;  /* 0x0000ea00ff077b82 */ /* 0x01fe220000000800 */
[----:B------:R-:W1:Y:S01]  /*0eb0*/  LDCU UR6, c[0x0][0x390] ;  /* 0x00007200ff0677ac */ /* 0x000e620008000800 */
[----:B------:R-:W-:-:S06]  /*0ec0*/  UMOV UR4, 0x400 ;  /* 0x0000040000047882 */ /* 0x000fcc0000000000 */
[----:B------:R-:W2:Y:S08]  /*0ed0*/  S2UR UR5, SR_CgaCtaId ;  /* 0x00000000000579c3 */ /* 0x000eb00000008800 */
[----:B------:R-:W3:Y:S01]  /*0ee0*/  LDC.64 R24, c[0x0][0x3a0] ;  /* 0x0000e800ff187b82 */ /* 0x000ee20000000a00 */
[----:B-1----:R-:W-:-:S07]  /*0ef0*/  VIADD R5, R0, UR6 ;  /* 0x0000000600057c36 */ /* 0x002fce0008000000 */
[----:B------:R-:W1:Y:S01]  /*0f00*/  LDC.64 R22, c[0x0][0x398] ;  /* 0x0000e600ff167b82 */ /* 0x000e620000000a00 */
[----:B0-----:R-:W-:Y:S01]  /*0f10*/  ISETP.GE.AND P0, PT, R7, 0x1, PT ;  /* 0x000000010700780c */ /* 0x001fe20003f06270 */
[----:B--2---:R-:W-:-:S06]  /*0f20*/  ULEA UR4, UR5, UR4, 0x18 ;  /* 0x0000000405047291 */ /* 0x004fcc000f8ec0ff */
[----:B------:R-:W-:Y:S01]  /*0f30*/  LEA R3, R3, UR4, 0x4 ;  /* 0x0000000403037c11 */ /* 0x000fe2000f8e20ff */
[----:B---3--:R-:W-:-:S04]  /*0f40*/  IMAD.WIDE R24, R5, 0x4, R24 ;  /* 0x0000000405187825 */ /* 0x008fc800078e0218 */
[----:B-1----:R-:W-:Y:S01]  /*0f50*/  IMAD.WIDE R22, R5, 0x4, R22 ;  /* 0x0000000405167825 */ /* 0x002fe200078e0216 */
[----:B------:R-:W-:Y:S06]  /*0f60*/  @!P0 BRA `(.L_x_11) ;  /* 0x0000000800f88947 */ /* 0x000fec0003800000 */
[C---:B------:R-:W-:Y:S01]  /*0f70*/  LOP3.LUT R21, R7.reuse, 0x7ffffff0, RZ, 0xc0, !PT ;  /* 0x7ffffff007157812 */ /* 0x040fe200078ec0ff */
[----:B------:R-:W-:Y:S01]  /*0f80*/  IMAD R20, R2, R7, R7 ;  /* 0x0000000702147224 */ /* 0x000fe200078e0207 */
[C---:B------:R-:W-:Y:S02]  /*0f90*/  LOP3.LUT R16, R7.reuse, 0xf, RZ, 0xc0, !PT ;  /* 0x0000000f07107812 */ /* 0x040fe400078ec0ff */
[C---:B------:R-:W-:Y:S01]  /*0fa0*/  LOP3.LUT R17, R7.reuse, 0x7, RZ, 0xc0, !PT ;  /* 0x0000000707117812 */ /* 0x040fe200078ec0ff */
[----:B------:R-:W-:Y:S01]  /*0fb0*/  VIADD R20, R20, 0xffffffff ;  /* 0xffffffff14147836 */ /* 0x000fe20000000000 */
[----:B------:R-:W-:Y:S01]  /*0fc0*/  LOP3.LUT R18, R7, 0x3, RZ, 0xc0, !PT ;  /* 0x0000000307127812 */ /* 0x000fe200078ec0ff */
[----:B------:R-:W-:Y:S01]  /*0fd0*/  HFMA2 R7, -RZ, RZ, 0, 0 ;  /* 0x00000000ff077431 */ /* 0x000fe200000001ff */
[----:B------:R-:W-:Y:S01]  /*0fe0*/  PLOP3.LUT P0, PT, PT, PT, PT, 0x80, 0x8 ;  /* 0x000000000008781c */ /* 0x000fe20003f0f070 */
[----:B------:R-:W-:Y:S01]  /*0ff0*/  IMAD.MOV R21, RZ, RZ, -R21 ;  /* 0x000000ffff157224 */ /* 0x000fe200078e0a15 */
[----:B------:R-:W-:-:S11]  /*1000*/  SHF.R.S32.HI R19, RZ, 0x1f, R0 ;  /* 0x0000001fff137819 */ /* 0x000fd60000011400 */
.L_x_17:
[----:B0-----:R-:W0:Y:S01]  /*1010*/  LDCU UR4, c[0x0][0x3a8] ;  /* 0x00007500ff0477ac */ /* 0x001e220008000800 */
[----:B------:R1:W-:Y:S01]  /*1020*/  STG.E desc[UR8][R24.64], R7 ;  /* 0x0000000718007986 */ /* 0x0003e2000c101908 */
[----:B------:R-:W-:Y:S01]  /*1030*/  PLOP3.LUT P1, PT, P0, PT, PT, 0x80, 0x8 ;  /* 0x000000000008781c */ /* 0x000fe2000072f070 */
[----:B------:R-:W2:Y:S01]  /*1040*/  LDCU UR5, c[0x0][0x3a8] ;  /* 0x00007500ff0577ac */ /* 0x000ea20008000800 */
[----:B------:R-:W-:Y:S02]  /*1050*/  ISETP.NE.AND P2, PT, R16, RZ, PT ;  /* 0x000000ff1000720c */ /* 0x000fe40003f45270 */
[----:B------:R-:W-:Y:S01]  /*1060*/  MOV R5, RZ ;  /* 0x000000ff00057202 */ /* 0x000fe20000000f00 */
[----:B0-----:R-:W-:-:S03]  /*1070*/  UISETP.GE.U32.AND UP0, UPT, UR4, 0x10, UPT ;  /* 0x000000100400788c */ /* 0x001fc6000bf06070 */
[----:B------:R-:W-:Y:S01]  /*1080*/  UMOV UR4, 0x1 ;  /* 0x0000000100047882 */ /* 0x000fe20000000000 */
[----:B--2---:R-:W-:-:S05]  /*1090*/  IMAD.U32 R11, RZ, RZ, UR5 ;  /* 0x00000005ff0b7e24 */ /* 0x004fca000f8e00ff */
[----:B-1----:R-:W-:Y:S05]  /*10a0*/  BRA.U !UP0, `(.L_x_12) ;  /* 0x0000000508047547 */ /* 0x002fea000b800000 */
[----:B------:R-:W-:Y:S01]  /*10b0*/  IMAD.MOV.U32 R5, RZ, RZ, RZ ;  /* 0x000000ffff057224 */ /* 0x000fe200078e00ff */
[----:B------:R-:W-:Y:S01]  /*10c0*/  MOV R9, R20 ;  /* 0x0000001400097202 */ /* 0x000fe20000000f00 */
[----:B------:R-:W-:Y:S01]  /*10d0*/  IMAD.MOV.U32 R8, RZ, RZ, R21 ;  /* 0x000000ffff087224 */ /* 0x000fe200078e0015 */
[----:B------:R-:W0:Y:S01]  /*10e0*/  LDCU.64 UR6, c[0x0][0x3a0] ;  /* 0x00007400ff0677ac */ /* 0x000e220008000a00 */
[----:B------:R-:W-:Y:S01]  /*10f0*/  IMAD.U32 R11, RZ, RZ, UR5 ;  /* 0x00000005ff0b7e24 */ /* 0x000fe2000f8e00ff */
[----:B------:R-:W-:-:S06]  /*1100*/  UMOV UR4, 0x1 ;  /* 0x0000000100047882 */ /* 0x000fcc0000000000 */
.L_x_13:
[----:B------:R-:W1:Y:S02]  /*1110*/  LDC.64 R6, c[0x0][0x3a0] ;  /* 0x0000e800ff067b82 */ /* 0x000e640000000a00 */
[----:B-1----:R-:W-:-:S05]  /*1120*/  IMAD.WIDE R6, R9, 0x4, R6 ;  /* 0x0000000409067825 */ /* 0x002fca00078e0206 */
[----:B------:R-:W2:Y:S04]  /*1130*/  LDG.E R14, desc[UR8][R6.64] ;  /* 0x00000008060e7981 */ /* 0x000ea8000c1e1900 */
[----:B------:R-:W3:Y:S04]  /*1140*/  LDG.E R15, desc[UR8][R6.64+-0x4] ;  /* 0xfffffc08060f7981 */ /* 0x000ee8000c1e1900 */
[----:B------:R-:W4:Y:S04]  /*1150*/  LDG.E R10, desc[UR8][R6.64+-0x8] ;  /* 0xfffff808060a7981 */ /* 0x000f28000c1e1900 */
[----:B------:R-:W5:Y:S04]  /*1160*/  LDG.E R4, desc[UR8][R6.64+-0xc] ;  /* 0xfffff40806047981 */ /* 0x000f68000c1e1900 */
[----:B------:R-:W5:Y:S04]  /*1170*/  LDG.E R12, desc[UR8][R6.64+-0x10] ;  /* 0xfffff008060c7981 */ /* 0x000f68000c1e1900 */
[----:B------:R-:W5:Y:S01]  /*1180*/  LDG.E R13, desc[UR8][R6.64+-0x14] ;  /* 0xffffec08060d7981 */ /* 0x000f62000c1e1900 */
[----:B--2---:R-:W-:-:S03]  /*1190*/  IMAD R14, R14, UR4, R5 ;  /* 0x000000040e0e7c24 */ /* 0x004fc6000f8e0205 */
[----:B------:R-:W2:Y:S01]  /*11a0*/  LDG.E R5, desc[UR8][R6.64+-0x18] ;  /* 0xffffe80806057981 */ /* 0x000ea2000c1e1900 */
[----:B---3--:R-:W-:-:S05]  /*11b0*/  IMAD R15, R15, UR4, RZ ;  /* 0x000000040f0f7c24 */ /* 0x008fca000f8e02ff */
[----:B------:R-:W-:Y:S02]  /*11c0*/  LEA R26, R15, R14, 0x1 ;  /* 0x0000000e0f1a7211 */ /* 0x000fe400078e08ff */
[----:B------:R-:W3:Y:S04]  /*11d0*/  LDG.E R15, desc[UR8][R6.64+-0x1c] ;  /* 0xffffe408060f7981 */ /* 0x000ee8000c1e1900 */
[----:B------:R-:W3:Y:S01]  /*11e0*/  LDG.E R14, desc[UR8][R6.64+-0x20] ;  /* 0xffffe008060e7981 */ /* 0x000ee2000c1e1900 */
[----:B----4-:R-:W-:-:S03]  /*11f0*/  IMAD R27, R10, UR4, RZ ;  /* 0x000000040a1b7c24 */ /* 0x010fc6000f8e02ff */
[----:B------:R-:W4:Y:S01]  /*1200*/  LDG.E R10, desc[UR8][R6.64+-0x24] ;  /* 0xffffdc08060a7981 */ /* 0x000f22000c1e1900 */
[----:B------:R-:W-:Y:S02]  /*1210*/  IMAD R26, R27, 0x4, R26 ;  /* 0x000000041b1a7824 */ /* 0x000fe400078e021a */
[----:B-----5:R-:W-:-:S04]  /*1220*/  IMAD R27, R4, UR4, RZ ;  /* 0x00000004041b7c24 */ /* 0x020fc8000f8e02ff */
[----:B------:R-:W-:Y:S02]  /*1230*/  IMAD R26, R27, 0x8, R26 ;  /* 0x000000081b1a7824 */ /* 0x000fe400078e021a */
[----:B------:R-:W-:Y:S02]  /*1240*/  IMAD R27, R12, UR4, RZ ;  /* 0x000000040c1b7c24 */ /* 0x000fe4000f8e02ff */
[----:B------:R-:W-:Y:S01]  /*1250*/  IMAD R13, R13, UR4, RZ ;  /* 0x000000040d0d7c24 */ /* 0x000fe2000f8e02ff */
[----:B------:R-:W5:Y:S02]  /*1260*/  LDG.E R12, desc[UR8][R6.64+-0x28] ;  /* 0xffffd808060c7981 */ /* 0x000f64000c1e1900 */
[----:B------:R-:W-:Y:S02]  /*1270*/  LEA R26, R27, R26, 0x4 ;  /* 0x0000001a1b1a7211 */ /* 0x000fe400078e20ff */
[----:B------:R-:W5:Y:S03]  /*1280*/  LDG.E R27, desc[UR8][R6.64+-0x38] ;  /* 0xffffc808061b7981 */ /* 0x000f66000c1e1900 */
[----:B------:R-:W-:-:S02]  /*1290*/  IMAD R13, R13, 0x20, R26 ;  /* 0x000000200d0d7824 */ /* 0x000fc400078e021a */
[----:B--2---:R-:W-:-:S04]  /*12a0*/  IMAD R4, R5, UR4, RZ ;  /* 0x0000000405047c24 */ /* 0x004fc8000f8e02ff */
[----:B------:R-:W-:Y:S02]  /*12b0*/  IMAD R4, R4, 0x40, R13 ;  /* 0x0000004004047824 */ /* 0x000fe400078e020d */
[----:B------:R-:W2:Y:S01]  /*12c0*/  LDG.E R13, desc[UR8][R6.64+-0x34] ;  /* 0xffffcc08060d7981 */ /* 0x000ea2000c1e1900 */
[----:B---3--:R-:W-:Y:S02]  /*12d0*/  IMAD R15, R15, UR4, RZ ;  /* 0x000000040f0f7c24 */ /* 0x008fe4000f8e02ff */
[----:B------:R-:W-:-:S03]  /*12e0*/  IMAD R5, R14, UR4, RZ ;  /* 0x000000040e057c24 */ /* 0x000fc6000f8e02ff */
[----:B------:R-:W-:Y:S01]  /*12f0*/  LEA R4, R15, R4, 0x7 ;  /* 0x000000040f047211 */ /* 0x000fe200078e38ff */
[----:B------:R-:W3:Y:S04]  /*1300*/  LDG.E R14, desc[UR8][R6.64+-0x30] ;  /* 0xffffd008060e7981 */ /* 0x000ee8000c1e1900 */
[----:B------:R1:W3:Y:S01]  /*1310*/  LDG.E R15, desc[UR8][R6.64+-0x2c] ;  /* 0xffffd408060f7981 */ /* 0x0002e2000c1e1900 */
[----:B------:R-:W-:Y:S01]  /*1320*/  IMAD R26, R5, 0x100, R4 ;  /* 0x00000100051a7824 */ /* 0x000fe200078e0204 */
[----:B------:R-:W-:-:S04]  /*1330*/  IADD3 R5, P3, PT, R0, R11, RZ ;  /* 0x0000000b00057210 */ /* 0x000fc80007f7e0ff */
[----:B------:R-:W-:Y:S02]  /*1340*/  LEA.HI.X.SX32 R28, R11, R19, 0x1, P3 ;  /* 0x000000130b1c7211 */ /* 0x000fe400018f0eff */
[----:B0-----:R-:W-:-:S04]  /*1350*/  LEA R4, P3, R5, UR6, 0x2 ;  /* 0x0000000605047c11 */ /* 0x001fc8000f8610ff */
[----:B------:R-:W-:-:S05]  /*1360*/  LEA.HI.X R5, R5, UR7, R28, 0x2, P3 ;  /* 0x0000000705057c11 */ /* 0x000fca00098f141c */
[----:B------:R-:W3:Y:S01]  /*1370*/  LDG.E R4, desc[UR8][R4.64+-0x40] ;  /* 0xffffc00804047981 */ /* 0x000ee2000c1e1900 */
[----:B----4-:R-:W-:Y:S02]  /*1380*/  IMAD R29, R10, UR4, RZ ;  /* 0x000000040a1d7c24 */ /* 0x010fe4000f8e02ff */
[----:B-----5:R-:W-:Y:S02]  /*1390*/  IMAD R31, R12, UR4, RZ ;  /* 0x000000040c1f7c24 */ /* 0x020fe4000f8e02ff */
[----:B------:R-:W-:Y:S01]  /*13a0*/  IMAD R26, R29, 0x200, R26 ;  /* 0x000002001d1a7824 */ /* 0x000fe200078e021a */
[----:B------:R-:W-:-:S04]  /*13b0*/  IADD3 R8, PT, PT, R8, 0x10, RZ ;  /* 0x0000001008087810 */ /* 0x000fc80007ffe0ff */
[----:B------:R-:W-:Y:S02]  /*13c0*/  LEA R26, R31, R26, 0xa ;  /* 0x0000001a1f1a7211 */ /* 0x000fe400078e50ff */
[----:B------:R-:W-:Y:S01]  /*13d0*/  ISETP.NE.AND P3, PT, R8, RZ, PT ;  /* 0x000000ff0800720c */ /* 0x000fe20003f65270 */
[----:B-1----:R-:W-:Y:S02]  /*13e0*/  IMAD R6, R27, UR4, RZ ;  /* 0x000000041b067c24 */ /* 0x002fe4000f8e02ff */
[----:B------:R-:W-:Y:S02]  /*13f0*/  VIADD R11, R11, 0xfffffff0 ;  /* 0xfffffff00b0b7836 */ /* 0x000fe40000000000 */
[----:B------:R-:W-:Y:S02]  /*1400*/  VIADD R9, R9, 0xfffffff0 ;  /* 0xfffffff009097836 */ /* 0x000fe40000000000 */
[----:B--2---:R-:W-:Y:S02]  /*1410*/  IMAD R13, R13, UR4, RZ ;  /* 0x000000040d0d7c24 */ /* 0x004fe4000f8e02ff */
[----:B---3--:R-:W-:-:S02]  /*1420*/  IMAD R14, R14, UR4, RZ ;  /* 0x000000040e0e7c24 */ /* 0x008fc4000f8e02ff */
[----:B------:R-:W-:-:S04]  /*1430*/  IMAD R15, R15, UR4, RZ ;  /* 0x000000040f0f7c24 */ /* 0x000fc8000f8e02ff */
[----:B------:R-:W-:-:S04]  /*1440*/  IMAD R15, R15, 0x800, R26 ;  /* 0x000008000f0f7824 */ /* 0x000fc800078e021a */
[----:B------:R-:W-:-:S04]  /*1450*/  IMAD R14, R14, 0x1000, R15 ;  /* 0x000010000e0e7824 */ /* 0x000fc800078e020f */
[----:B------:R-:W-:-:S04]  /*1460*/  IMAD R13, R13, 0x2000, R14 ;  /* 0x000020000d0d7824 */ /* 0x000fc800078e020e */
[----:B------:R-:W-:Y:S02]  /*1470*/  IMAD R6, R6, 0x4000, R13 ;  /* 0x0000400006067824 */ /* 0x000fe400078e020d */
[----:B------:R-:W-:Y:S01]  /*1480*/  IMAD R5, R4, UR4, RZ ;  /* 0x0000000404057c24 */ /* 0x000fe2000f8e02ff */
[----:B------:R-:W-:-:S04]  /*1490*/  USHF.L.U32 UR4, UR4, 0x10, URZ ;  /* 0x0000001004047899 */ /* 0x000fc800080006ff */
[----:B------:R-:W-:Y:S01]  /*14a0*/  LEA R5, R5, R6, 0xf ;  /* 0x0000000605057211 */ /* 0x000fe200078e78ff */
[----:B------:R-:W-:Y:S07]  /*14b0*/  @P3 BRA `(.L_x_13) ;  /* 0xfffffffc00143947 */ /* 0x000fee000383ffff */
.L_x_12:
[----:B------:R-:W-:Y:S05]  /*14c0*/  @!P2 BRA `(.L_x_14) ;  /* 0x00000004003ca947 */ /* 0x000fea0003800000 */
[----:B------:R-:W-:Y:S02]  /*14d0*/  IADD3 R4, PT, PT, R16, -0x1, RZ ;  /* 0xffffffff10047810 */ /* 0x000fe40007ffe0ff */
[----:B------:R-:W-:Y:S02]  /*14e0*/  ISETP.NE.AND P2, PT, R17, RZ, PT ;  /* 0x000000ff1100720c */ /* 0x000fe40003f45270 */
[----:B------:R-:W-:Y:S01]  /*14f0*/  ISETP.GE.U32.AND P3, PT, R4, 0x7, PT ;  /* 0x000000070400780c */ /* 0x000fe20003f66070 */
[----:B------:R-:W-:-:S12]  /*1500*/  VIADD R4, R0, 0xffffffff ;  /* 0xffffffff00047836 */ /* 0x000fd80000000000 */
[----:B------:R-:W-:Y:S05]  /*1510*/  @!P3 BRA `(.L_x_15) ;  /* 0x000000000084b947 */ /* 0x000fea0003800000 */
[----:B------:R-:W0:Y:S01]  /*1520*/  LDC.64 R6, c[0x0][0x3a0] ;  /* 0x0000e800ff067b82 */ /* 0x000e220000000a00 */
[----:B------:R-:W-:Y:S01]  /*1530*/  IMAD.IADD R9, R4, 0x1, R11 ;  /* 0x0000000104097824 */ /* 0x000fe200078e020b */
[----:B------:R-:W1:Y:S03]  /*1540*/  LDCU.64 UR6, c[0x0][0x3a0] ;  /* 0x00007400ff0677ac */ /* 0x000e660008000a00 */
[----:B0-----:R-:W-:-:S05]  /*1550*/  IMAD.WIDE R8, R9, 0x4, R6 ;  /* 0x0000000409087825 */ /* 0x001fca00078e0206 */
[----:B------:R-:W2:Y:S04]  /*1560*/  LDG.E R28, desc[UR8][R8.64] ;  /* 0x00000008081c7981 */ /* 0x000ea8000c1e1900 */
[----:B------:R-:W3:Y:S04]  /*1570*/  LDG.E R26, desc[UR8][R8.64+-0x4] ;  /* 0xfffffc08081a7981 */ /* 0x000ee8000c1e1900 */
[----:B------:R-:W4:Y:S01]  /*1580*/  LDG.E R14, desc[UR8][R8.64+-0x8] ;  /* 0xfffff808080e7981 */ /* 0x000f22000c1e1900 */
[----:B------:R-:W-:-:S03]  /*1590*/  IADD3 R7, P3, PT, R0, R11, RZ ;  /* 0x0000000b00077210 */ /* 0x000fc60007f7e0ff */
[----:B------:R-:W5:Y:S04]  /*15a0*/  LDG.E R13, desc[UR8][R8.64+-0xc] ;  /* 0xfffff408080d7981 */ /* 0x000f68000c1e1900 */
[----:B------:R-:W5:Y:S01]  /*15b0*/  LDG.E R12, desc[UR8][R8.64+-0x10] ;  /* 0xfffff008080c7981 */ /* 0x000f62000c1e1900 */
[----:B------:R-:W-:Y:S02]  /*15c0*/  LEA.HI.X.SX32 R30, R11, R19, 0x1, P3 ;  /* 0x000000130b1e7211 */ /* 0x000fe400018f0eff */
[C---:B-1----:R-:W-:Y:S01]  /*15d0*/  LEA R6, P3, R7.reuse, UR6, 0x2 ;  /* 0x0000000607067c11 */ /* 0x042fe2000f8610ff */
[----:B------:R-:W5:Y:S03]  /*15e0*/  LDG.E R10, desc[UR8][R8.64+-0x14] ;  /* 0xffffec08080a7981 */ /* 0x000f66000c1e1900 */
[----:B------:R-:W-:Y:S01]  /*15f0*/  LEA.HI.X R7, R7, UR7, R30, 0x2, P3 ;  /* 0x0000000707077c11 */ /* 0x000fe200098f141e */
[----:B------:R-:W5:Y:S04]  /*1600*/  LDG.E R15, desc[UR8][R8.64+-0x18] ;  /* 0xffffe808080f7981 */ /* 0x000f68000c1e1900 */
[----:B------:R-:W5:Y:S01]  /*1610*/  LDG.E R6, desc[UR8][R6.64+-0x20] ;  /* 0xffffe00806067981 */ /* 0x000f62000c1e1900 */
[----:B------:R-:W-:-:S02]  /*1620*/  VIADD R11, R11, 0xfffffff8 ;  /* 0xfffffff80b0b7836 */ /* 0x000fc40000000000 */
[----:B--2---:R-:W-:Y:S02]  /*1630*/  IMAD R28, R28, UR4, R5 ;  /* 0x000000041c1c7c24 */ /* 0x004fe4000f8e0205 */
[----:B---3--:R-:W-:Y:S02]  /*1640*/  IMAD R5, R26, UR4, RZ ;  /* 0x000000041a057c24 */ /* 0x008fe4000f8e02ff */
[----:B----4-:R-:W-:-:S03]  /*1650*/  IMAD R14, R14, UR4, RZ ;  /* 0x000000040e0e7c24 */ /* 0x010fc6000f8e02ff */
[----:B------:R-:W-:Y:S01]  /*1660*/  LEA R5, R5, R28, 0x1 ;  /* 0x0000001c05057211 */ /* 0x000fe200078e08ff */
[----:B-----5:R-:W-:-:S04]  /*1670*/  IMAD R26, R13, UR4, RZ ;  /* 0x000000040d1a7c24 */ /* 0x020fc8000f8e02ff */
[----:B------:R-:W-:Y:S02]  /*1680*/  IMAD R5, R14, 0x4, R5 ;  /* 0x000000040e057824 */ /* 0x000fe400078e0205 */
[----:B------:R-:W-:Y:S02]  /*1690*/  IMAD R12, R12, UR4, RZ ;  /* 0x000000040c0c7c24 */ /* 0x000fe4000f8e02ff */
[----:B------:R-:W-:Y:S02]  /*16a0*/  IMAD R5, R26, 0x8, R5 ;  /* 0x000000081a057824 */ /* 0x000fe400078e0205 */
[----:B------:R-:W-:-:S03]  /*16b0*/  IMAD R10, R10, UR4, RZ ;  /* 0x000000040a0a7c24 */ /* 0x000fc6000f8e02ff */
[----:B------:R-:W-:Y:S01]  /*16c0*/  LEA R5, R12, R5, 0x4 ;  /* 0x000000050c057211 */ /* 0x000fe200078e20ff */
[----:B------:R-:W-:-:S04]  /*16d0*/  IMAD R8, R15, UR4, RZ ;  /* 0x000000040f087c24 */ /* 0x000fc8000f8e02ff */
[----:B------:R-:W-:Y:S02]  /*16e0*/  IMAD R5, R10, 0x20, R5 ;  /* 0x000000200a057824 */ /* 0x000fe400078e0205 */
[----:B------:R-:W-:Y:S01]  /*16f0*/  IMAD R6, R6, UR4, RZ ;  /* 0x0000000406067c24 */ /* 0x000fe2000f8e02ff */
[----:B------:R-:W-:Y:S02]  /*1700*/  USHF.L.U32 UR4, UR4, 0x8, URZ ;  /* 0x0000000804047899 */ /* 0x000fe400080006ff */
[----:B------:R-:W-:-:S05]  /*1710*/  LEA R5, R8, R5, 0x6 ;  /* 0x0000000508057211 */ /* 0x000fca00078e30ff */
[----:B------:R-:W-:-:S07]  /*1720*/  IMAD R5, R6, 0x80, R5 ;  /* 0x0000008006057824 */ /* 0x000fce00078e0205 */
.L_x_15:
[----:B------:R-:W-:Y:S05]  /*1730*/  @!P2 BRA `(.L_x_14) ;  /* 0x0000000000a0a947 */ /* 0x000fea0003800000 */
[----:B------:R-:W-:Y:S01]  /*1740*/  VIADD R6, R17, 0xffffffff ;  /* 0xffffffff11067836 */ /* 0x000fe20000000000 */
[----:B------:R-:W-:-:S04]  /*1750*/  ISETP.NE.AND P2, PT, R18, RZ, PT ;  /* 0x000000ff1200720c */ /* 0x000fc80003f45270 */
[----:B------:R-:W-:-:S13]  /*1760*/  ISETP.GE.U32.AND P3, PT, R6, 0x3, PT ;  /* 0x000000030600780c */ /* 0x000fda0003f66070 */
[----:B------:R-:W-:Y:S05]  /*1770*/  @!P3 BRA `(.L_x_16) ;  /* 0x000000000054b947 */ /* 0x000fea0003800000 */
[----:B------:R-:W0:Y:S01]  /*1780*/  LDC.64 R6, c[0x0][0x3a0] ;  /* 0x0000e800ff067b82 */ /* 0x000e220000000a00 */
[----:B------:R-:W1:Y:S01]  /*1790*/  LDCU.64 UR6, c[0x0][0x3a0] ;  /* 0x00007400ff0677ac */ /* 0x000e620008000a00 */
[-C--:B------:R-:W-:Y:S02]  /*17a0*/  IADD3 R9, PT, PT, R4, R11.reuse, RZ ;  /* 0x0000000b04097210 */ /* 0x080fe40007ffe0ff */
[----:B------:R-:W-:-:S04]  /*17b0*/  IADD3 R13, P3, PT, R0, R11, RZ ;  /* 0x0000000b000d7210 */ /* 0x000fc80007f7e0ff */
[----:B------:R-:W-:Y:S02]  /*17c0*/  LEA.HI.X.SX32 R14, R11, R19, 0x1, P3 ;  /* 0x000000130b0e7211 */ /* 0x000fe400018f0eff */
[----:B-1----:R-:W-:Y:S01]  /*17d0*/  LEA R8, P3, R13, UR6, 0x2 ;  /* 0x000000060d087c11 */ /* 0x002fe2000f8610ff */
[----:B0-----:R-:W-:-:S03]  /*17e0*/  IMAD.WIDE R6, R9, 0x4, R6 ;  /* 0x0000000409067825 */ /* 0x001fc600078e0206 */
[----:B------:R-:W-:Y:S02]  /*17f0*/  LEA.HI.X R9, R13, UR7, R14, 0x2, P3 ;  /* 0x000000070d097c11 */ /* 0x000fe400098f140e */
[----:B------:R-:W2:Y:S04]  /*1800*/  LDG.E R10, desc[UR8][R6.64] ;  /* 0x00000008060a7981 */ /* 0x000ea8000c1e1900 */
[----:B------:R-:W3:Y:S04]  /*1810*/  LDG.E R12, desc[UR8][R6.64+-0x4] ;  /* 0xfffffc08060c7981 */ /* 0x000ee8000c1e1900 */
[----:B------:R-:W4:Y:S04]  /*1820*/  LDG.E R13, desc[UR8][R6.64+-0x8] ;  /* 0xfffff808060d7981 */ /* 0x000f28000c1e1900 */
[----:B------:R-:W5:Y:S01]  /*1830*/  LDG.E R8, desc[UR8][R8.64+-0x10] ;  /* 0xfffff00808087981 */ /* 0x000f62000c1e1900 */
[----:B------:R-:W-:Y:S01]  /*1840*/  IADD3 R11, PT, PT, R11, -0x4, RZ ;  /* 0xfffffffc0b0b7810 */ /* 0x000fe20007ffe0ff */
[----:B--2---:R-:W-:-:S02]  /*1850*/  IMAD R10, R10, UR4, R5 ;  /* 0x000000040a0a7c24 */ /* 0x004fc4000f8e0205 */
[----:B---3--:R-:W-:Y:S02]  /*1860*/  IMAD R5, R12, UR4, RZ ;  /* 0x000000040c057c24 */ /* 0x008fe4000f8e02ff */
[----:B----4-:R-:W-:Y:S02]  /*1870*/  IMAD R13, R13, UR4, RZ ;  /* 0x000000040d0d7c24 */ /* 0x010fe4000f8e02ff */
[----:B------:R-:W-:Y:S02]  /*1880*/  IMAD R10, R5, 0x2, R10 ;  /* 0x00000002050a7824 */ /* 0x000fe400078e020a */
[----:B-----5:R-:W-:Y:S01]  /*1890*/  IMAD R5, R8, UR4, RZ ;  /* 0x0000000408057c24 */ /* 0x020fe2000f8e02ff */
[----:B------:R-:W-:Y:S01]  /*18a0*/  USHF.L.U32 UR4, UR4, 0x4, URZ ;  /* 0x0000000404047899 */ /* 0x000fe200080006ff */
[----:B------:R-:W-:-:S05]  /*18b0*/  IMAD R10, R13, 0x4, R10 ;  /* 0x000000040d0a7824 */ /* 0x000fca00078e020a */
[----:B------:R-:W-:-:S07]  /*18c0*/  LEA R5, R5, R10, 0x3 ;  /* 0x0000000a05057211 */ /* 0x000fce00078e18ff */
.L_x_16:
[----:B------:R-:W-:Y:S05]  /*18d0*/  @!P2 BRA `(.L_x_14) ;  /* 0x000000000038a947 */ /* 0x000fea0003800000 */
[----:B------:R-:W0:Y:S01]  /*18e0*/  LDC.64 R6, c[0x0][0x3a0] ;  /* 0x0000e800ff067b82 */ /* 0x000e220000000a00 */
[----:B------:R-:W-:-:S04]  /*18f0*/  IMAD.IADD R11, R4, 0x1, R11 ;  /* 0x00000001040b7824 */ /* 0x000fc800078e020b */
[----:B0-----:R-:W-:-:S05]  /*1900*/  IMAD.WIDE R6, R11, 0x4, R6 ;  /* 0x000000040b067825 */ /* 0x001fca00078e0206 */
[----:B------:R-:W2:Y:S01]  /*1910*/  LDG.E R4, desc[UR8][R6.64] ;  /* 0x0000000806047981 */ /* 0x000ea2000c1e1900 */
[----:B------:R-:W-:Y:S01]  /*1920*/  ISETP.NE.AND P2, PT, R18, 0x1, PT ;  /* 0x000000011200780c */ /* 0x000fe20003f45270 */
[----:B--2---:R-:W-:-:S12]  /*1930*/  IMAD R5, R4, UR4, R5 ;  /* 0x0000000404057c24 */ /* 0x004fd8000f8e0205 */
[----:B------:R-:W-:Y:S05]  /*1940*/  @!P2 BRA `(.L_x_14) ;  /* 0x00000000001ca947 */ /* 0x000fea0003800000 */
[----:B------:R-:W-:Y:S01]  /*1950*/  ISETP.NE.AND P2, PT, R18, 0x2, PT ;  /* 0x000000021200780c */ /* 0x000fe20003f45270 */
[----:B------:R-:W2:-:S12]  /*1960*/  LDG.E R4, desc[UR8][R6.64+-0x4] ;  /* 0xfffffc0806047981 */ /* 0x000e98000c1e1900 */
[----:B------:R-:W3:Y:S01]  /*1970*/  @P2 LDG.E R8, desc[UR8][R6.64+-0x8] ;  /* 0xfffff80806082981 */ /* 0x000ee2000c1e1900 */
[----:B--2---:R-:W-:-:S05]  /*1980*/  IMAD R4, R4, UR4, RZ ;  /* 0x0000000404047c24 */ /* 0x004fca000f8e02ff */
[----:B------:R-:W-:Y:S01]  /*1990*/  LEA R5, R4, R5, 0x1 ;  /* 0x0000000504057211 */ /* 0x000fe200078e08ff */
[----:B---3--:R-:W-:-:S04]  /*19a0*/  @P2 IMAD R8, R8, UR4, RZ ;  /* 0x0000000408082c24 */ /* 0x008fc8000f8e02ff */
[----:B------:R-:W-:-:S07]  /*19b0*/  @P2 IMAD R5, R8, 0x4, R5 ;  /* 0x0000000408052824 */ /* 0x000fce00078e0205 */
.L_x_14:
[----:B------:R-:W2:Y:S01]  /*19c0*/  LDG.E R4, desc[UR8][R22.64] ;  /* 0x0000000816047981 */ /* 0x000ea2000c1e1900 */
[----:B------:R-:W0:Y:S03]  /*19d0*/  LDC.64 R6, c[0x0][0x380] ;  /* 0x0000e000ff067b82 */ /* 0x000e260000000a00 */
[----:B------:R-:W1:Y:S05]  /*19e0*/  @!P0 LDS.128 R12, [R3] ;  /* 0x00000000030c8984 */ /* 0x000e6a0000000c00 */
[----:B------:R-:W3:Y:S01]  /*19f0*/  LDC.64 R28, c[0x0][0x388] ;  /* 0x0000e200ff1c7b82 */ /* 0x000ee20000000a00 */
[----:B0-----:R-:W-:Y:S01]  /*1a00*/  IMAD.WIDE R6, R5, 0x10, R6 ;  /* 0x0000001005067825 */ /* 0x001fe200078e0206 */
[----:B--2---:R-:W-:-:S05]  /*1a10*/  SHF.L.U32 R9, R4, 0x1, RZ ;  /* 0x0000000104097819 */ /* 0x004fca00000006ff */
[----:B------:R-:W2:Y:S01]  /*1a20*/  LDG.E.128 R4, desc[UR8][R6.64] ;  /* 0x0000000806047981 */ /* 0x000ea2000c1e1d00 */
[----:B---3--:R-:W-:-:S05]  /*1a30*/  IMAD.WIDE R28, R9, 0x10, R28 ;  /* 0x00000010091c7825 */ /* 0x008fca00078e021c */
[----:B------:R-:W2:Y:S02]  /*1a40*/  @!P0 LDG.E.128 R8, desc[UR8][R28.64+0x10] ;  /* 0x000010081c088981 */ /* 0x000ea4000c1e1d00 */
[-C--:B--2---:R-:W-:Y:S02]  /*1a50*/  @!P0 DMUL R30, R10, R6.reuse ;  /* 0x000000060a1e8228 */ /* 0x084fe40000000000 */
[----:B------:R-:W-:-:S06]  /*1a60*/  @!P0 DMUL R26, R8, R6 ;  /* 0x00000006081a8228 */ /* 0x000fcc0000000000 */
[-C--:B------:R-:W-:Y:S02]  /*1a70*/  @!P0 DFMA R30, R8, R4.reuse, -R30 ;  /* 0x00000004081e822b */ /* 0x080fe4000000081e */
[----:B------:R-:W-:Y:S01]  /*1a80*/  @!P0 DFMA R26, R10, R4, R26 ;  /* 0x000000040a1a822b */ /* 0x000fe2000000001a */
[----:B------:R-:W2:Y:S07]  /*1a90*/  @P0 LDG.E.128 R8, desc[UR8][R28.64] ;  /* 0x000000081c080981 */ /* 0x000eae000c1e1d00 */
[----:B-1----:R-:W-:-:S02]  /*1aa0*/  @!P0 DADD R14, R14, R26 ;  /* 0x000000000e0e8229 */ /* 0x002fc4000000001a */
[----:B------:R-:W-:Y:S02]  /*1ab0*/  @!P0 DADD R12, R12, R30 ;  /* 0x000000000c0c8229 */ /* 0x000fe4000000001e */
[C---:B--2---:R-:W-:Y:S02]  /*1ac0*/  @P0 DMUL R26, R6.reuse, R10 ;  /* 0x0000000a061a0228 */ /* 0x044fe40000000000 */
[----:B------:R-:W-:-:S06]  /*1ad0*/  @P0 DMUL R6, R6, R8 ;  /* 0x0000000806060228 */ /* 0x000fcc0000000000 */
[C---:B------:R-:W-:Y:S02]  /*1ae0*/  @P0 DFMA R12, R4.reuse, R8, -R26 ;  /* 0x00000008040c022b */ /* 0x040fe4000000081a */
[----:B------:R-:W-:-:S07]  /*1af0*/  @P0 DFMA R14, R4, R10, R6 ;  /* 0x0000000a040e022b */ /* 0x000fce0000000006 */
[----:B------:R0:W-:Y:S01]  /*1b00*/  STS.128 [R3], R12 ;  /* 0x0000000c03007388 */ /* 0x0001e20000000c00 */
[----:B------:R-:W-:Y:S01]  /*1b10*/  PLOP3.LUT P0, PT, PT, PT, PT, 0x8, 0x80 ;  /* 0x000000000080781c */ /* 0x000fe20003f0e170 */
[----:B------:R-:W-:Y:S01]  /*1b20*/  IMAD.MOV.U32 R7, RZ, RZ, 0x1 ;  /* 0x00000001ff077424 */ /* 0x000fe200078e00ff */
[----:B------:R-:W-:Y:S11]  /*1b30*/  @P1 BRA `(.L_x_17) ;  /* 0xfffffff400341947 */ /* 0x000ff6000383ffff */
[----:B------:R-:W-:Y:S05]  /*1b40*/  BRA `(.L_x_18) ;  /* 0x0000000000687947 */ /* 0x000fea0003800000 */
.L_x_11:
[----:B------:R1:W-:Y:S01]  /*1b50*/  STG.E desc[UR8][R24.64], RZ ;  /* 0x000000ff18007986 */ /* 0x0003e2000c101908 */
[----:B------:R-:W0:Y:S03]  /*1b60*/  LDC.64 R12, c[0x0][0x388] ;  /* 0x0000e200ff0c7b82 */ /* 0x000e260000000a00 */
[----:B------:R-:W2:Y:S01]  /*1b70*/  LDG.E R0, desc[UR8][R22.64] ;  /* 0x0000000816007981 */ /* 0x000ea2000c1e1900 */
[----:B------:R-:W-:-:S04]  /*1b80*/  IMAD.MOV.U32 R31, RZ, RZ, 0x1 ;  /* 0x00000001ff1f7424 */ /* 0x000fc800078e00ff */
[----:B------:R-:W3:Y:S02]  /*1b90*/  LDC.64 R20, c[0x0][0x380] ;  /* 0x0000e000ff147b82 */ /* 0x000ee40000000a00 */
[----:B---3--:R-:W3:Y:S01]  /*1ba0*/  LDG.E.128 R8, desc[UR8][R20.64] ;  /* 0x0000000814087981 */ /* 0x008ee2000c1e1d00 */
[----:B--2---:R-:W-:-:S05]  /*1bb0*/  SHF.L.U32 R5, R0, 0x1, RZ ;  /* 0x0000000100057819 */ /* 0x004fca00000006ff */
[----:B0-----:R-:W-:-:S06]  /*1bc0*/  IMAD.WIDE R4, R5, 0x10, R12 ;  /* 0x0000001005047825 */ /* 0x001fcc00078e020c */
[----:B------:R-:W3:Y:S04]  /*1bd0*/  LDG.E.128 R4, desc[UR8][R4.64] ;  /* 0x0000000804047981 */ /* 0x000ee8000c1e1d00 */
[----:B------:R1:W-:Y:S04]  /*1be0*/  STG.E desc[UR8][R24.64], R31 ;  /* 0x0000001f18007986 */ /* 0x0003e8000c101908 */
[----:B------:R-:W2:Y:S04]  /*1bf0*/  LDG.E R0, desc[UR8][R22.64] ;  /* 0x0000000816007981 */ /* 0x000ea8000c1e1900 */
[----:B------:R-:W4:Y:S01]  /*1c00*/  LDG.E.128 R16, desc[UR8][R20.64] ;  /* 0x0000000814107981 */ /* 0x000f22000c1e1d00 */
[----:B--2---:R-:W-:-:S05]  /*1c10*/  SHF.L.U32 R15, R0, 0x1, RZ ;  /* 0x00000001000f7819 */ /* 0x004fca00000006ff */
[----:B------:R-:W-:-:S06]  /*1c20*/  IMAD.WIDE R12, R15, 0x10, R12 ;  /* 0x000000100f0c7825 */ /* 0x000fcc00078e020c */
[----:B------:R-:W4:Y:S01]  /*1c30*/  LDG.E.128 R12, desc[UR8][R12.64+0x10] ;  /* 0x000010080c0c7981 */ /* 0x000f22000c1e1d00 */
[-C--:B---3--:R-:W-:Y:S02]  /*1c40*/  DMUL R26, R6, R10.reuse ;  /* 0x0000000a061a7228 */ /* 0x088fe40000000000 */
[----:B------:R-:W-:-:S06]  /*1c50*/  DMUL R28, R4, R10 ;  /* 0x0000000a041c7228 */ /* 0x000fcc0000000000 */
[-C--:B------:R-:W-:Y:S02]  /*1c60*/  DFMA R26, R4, R8.reuse, -R26 ;  /* 0x00000008041a722b */ /* 0x080fe4000000081a */
[----:B------:R-:W-:Y:S02]  /*1c70*/  DFMA R28, R6, R8, R28 ;  /* 0x00000008061c722b */ /* 0x000fe4000000001c */
[-C--:B----4-:R-:W-:Y:S02]  /*1c80*/  DMUL R10, R14, R18.reuse ;  /* 0x000000120e0a7228 */ /* 0x090fe40000000000 */
[----:B------:R-:W-:-:S06]  /*1c90*/  DMUL R18, R12, R18 ;  /* 0x000000120c127228 */ /* 0x000fcc0000000000 */
[-C--:B------:R-:W-:Y:S02]  /*1ca0*/  DFMA R10, R12, R16.reuse, -R10 ;  /* 0x000000100c0a722b */ /* 0x080fe4000000080a */
[----:B------:R-:W-:-:S06]  /*1cb0*/  DFMA R18, R14, R16, R18 ;  /* 0x000000100e12722b */ /* 0x000fcc0000000012 */
[----:B------:R-:W-:Y:S02]  /*1cc0*/  DADD R16, R26, R10 ;  /* 0x000000001a107229 */ /* 0x000fe4000000000a */
[----:B------:R-:W-:-:S07]  /*1cd0*/  DADD R18, R28, R18 ;  /* 0x000000001c127229 */ /* 0x000fce0000000012 */
[----:B------:R1:W-:Y:S04]  /*1ce0*/  STS.128 [R3], R16 ;  /* 0x0000001003007388 */ /* 0x0003e80000000c00 */
.L_x_18:
[----:B------:R-:W-:Y:S08]  /*1cf0*/  BAR.SYNC.DEFER_BLOCKING 0x0 ;  /* 0x0000000000007b1d */ /* 0x000ff00000010000 */
[----:B------:R-:W2:Y:S01]  /*1d00*/  LDC.64 R4, c[0x0][0x380] ;  /* 0x0000e000ff047b82 */ /* 0x000ea20000000a00 */
[----:B------:R-:W3:Y:S01]  /*1d10*/  LDS.128 R8, [R3] ;  /* 0x0000000003087984 */ /* 0x000ee20000000c00 */
[----:B--2---:R-:W-:-:S05]  /*1d20*/  IMAD.WIDE R4, R2, 0x10, R4 ;  /* 0x0000001002047825 */ /* 0x004fca00078e0204 */
[----:B---3--:R-:W-:Y:S01]  /*1d30*/  STG.E.128 desc[UR8][R4.64], R8 ;  /* 0x0000000804007986 */ /* 0x008fe2000c101d08 */
[----:B------:R-:W-:Y:S05]  /*1d40*/  EXIT ;  /* 0x000000000000794d */ /* 0x000fea0003800000 */
.L_x_19:
        /* <DEDUP_REMOVED lines=11> */
.L_x_29:


//--------------------- .text._Z18findMaxIndexKernelP7double2PiPdiiS1_ --------------------------
	.section	.text._Z18findMaxIndexKernelP7double2PiPdiiS1_,"ax",@progbits
	.align	128
        .global         _Z18findMaxIndexKernelP7double2PiPdiiS1_
        .type           _Z18findMaxIndexKernelP7double2PiPdiiS1_,@function
        .size           _Z18findMaxIndexKernelP7double2PiPdiiS1_,(.L_x_30 - _Z18findMaxIndexKernelP7double2PiPdiiS1_)
        .other          _Z18findMaxIndexKernelP7double2PiPdiiS1_,@"STO_CUDA_ENTRY STV_DEFAULT"
_Z18findMaxIndexKernelP7double2PiPdiiS1_:
.text._Z18findMaxIndexKernelP7double2PiPdiiS1_:
[----:B------:R-:W-:Y:S01]  /*0000*/  LDC R1, c[0x0][0x37c] ;  /* 0x0000df00ff017b82 */ /* 0x000fe20000000800 */
[----:B------:R-:W0:Y:S07]  /*0010*/  S2R R17, SR_TID.X ;  /* 0x0000000000117919 */ /* 0x000e2e0000002100 */
[----:B------:R-:W0:Y:S01]  /*0020*/  S2UR UR4, SR_CTAID.X ;  /* 0x00000000000479c3 */ /* 0x000e220000002500 */
[----:B------:R-:W1:Y:S01]  /*0030*/  LDCU UR5, c[0x0][0x398] ;  /* 0x00007300ff0577ac */ /* 0x000e620008000800 */
[----:B------:R-:W2:Y:S06]  /*0040*/  LDCU.64 UR8, c[0x0][0x358] ;  /* 0x00006b00ff0877ac */ /* 0x000eac0008000a00 */
[----:B------:R-:W0:Y:S02]  /*0050*/  LDC R12, c[0x0][0x360] ;  /* 0x0000d800ff0c7b82 */ /* 0x000e240000000800 */
[----:B0-----:R-:W-:-:S05]  /*0060*/  IMAD R13, R12, UR4, R17 ;  /* 0x000000040c0d7c24 */ /* 0x001fca000f8e0211 */
[----:B-1----:R-:W-:-:S13]  /*0070*/  ISETP.GE.AND P0, PT, R13, UR5, PT ;  /* 0x000000050d007c0c */ /* 0x002fda000bf06270 */
[----:B------:R-:W0:Y:S02]  /*0080*/  @!P0 LDC.64 R4, c[0x0][0x380] ;  /* 0x0000e000ff048b82 */ /* 0x000e240000000a00 */
[----:B0-----:R-:W-:-:S06]  /*0090*/  @!P0 IMAD.WIDE R4, R13, 0x10, R4 ;  /* 0x000000100d048825 */ /* 0x001fcc00078e0204 */
[----:B--2---:R-:W2:Y:S01]  /*00a0*/  @!P0 LDG.E.128 R4, desc[UR8][R4.64] ;  /* 0x0000000804048981 */ /* 0x004ea2000c1e1d00 */
[----:B------:R-:W0:Y:S01]  /*00b0*/  S2UR UR6, SR_CgaCtaId ;  /* 0x00000000000679c3 */ /* 0x000e220000008800 */
[----:B------:R-:W-:Y:S01]  /*00c0*/  UMOV UR4, 0x400 ;  /* 0x0000040000047882 */ /* 0x000fe20000000000 */
[----:B------:R-:W-:Y:S01]  /*00d0*/  CS2R R10, SRZ ;  /* 0x00000000000a7805 */ /* 0x000fe2000001ff00 */
[----:B------:R-:W-:Y:S01]  /*00e0*/  UIADD3 UR5, UPT, UPT, UR4, 0x4000, URZ ;  /* 0x0000400004057890 */ /* 0x000fe2000fffe0ff */
[----:B------:R-:W-:Y:S02]  /*00f0*/  @P0 IMAD.MOV.U32 R8, RZ, RZ, 0x0 ;  /* 0x00000000ff080424 */ /* 0x000fe400078e00ff */
[----:B------:R-:W-:Y:S02]  /*0100*/  @P0 IMAD.MOV.U32 R9, RZ, RZ, -0x3fa74000 ;  /* 0xc058c000ff090424 */ /* 0x000fe400078e00ff */
[----:B------:R-:W-:Y:S01]  /*0110*/  @P0 IMAD.MOV.U32 R3, RZ, RZ, -0x1 ;  /* 0xffffffffff030424 */ /* 0x000fe200078e00ff */
[----:B0-----:R-:W-:-:S02]  /*0120*/  ULEA UR4, UR6, UR4, 0x18 ;  /* 0x0000000406047291 */ /* 0x001fc4000f8ec0ff */
[----:B------:R-:W-:-:S04]  /*0130*/  ULEA UR5, UR6, UR5, 0x18 ;  /* 0x0000000506057291 */ /* 0x000fc8000f8ec0ff */
[C---:B------:R-:W-:Y:S02]  /*0140*/  LEA R15, R17.reuse, UR4, 0x4 ;  /* 0x00000004110f7c11 */ /* 0x040fe4000f8e20ff */
[----:B------:R-:W-:-:S03]  /*0150*/  LEA R0, R17, UR5, 0x2 ;  /* 0x0000000511007c11 */ /* 0x000fc6000f8e10ff */
[----:B--2---:R0:W-:Y:S04]  /*0160*/  @!P0 STS.128 [R15], R4 ;  /* 0x000000040f008388 */ /* 0x0041e80000000c00 */
[----:B------:R0:W-:Y:S04]  /*0170*/  @!P0 STS [R0], R13 ;  /* 0x0000000d00008388 */ /* 0x0001e80000000800 */
[----:B------:R0:W-:Y:S04]  /*0180*/  @P0 STS.128 [R15], R8 ;  /* 0x000000080f000388 */ /* 0x0001e80000000c00 */
[----:B------:R0:W-:Y:S01]  /*0190*/  @P0 STS [R0], R3 ;  /* 0x0000000300000388 */ /* 0x0001e20000000800 */
[----:B------:R-:W-:Y:S01]  /*01a0*/  BAR.SYNC.DEFER_BLOCKING 0x0 ;  /* 0x0000000000007b1d */ /* 0x000fe20000010000 */
[----:B------:R-:W-:-:S13]  /*01b0*/  ISETP.GE.U32.AND P0, PT, R12, 0x2, PT ;  /* 0x000000020c00780c */ /* 0x000fda0003f06070 */
[----:B0-----:R-:W-:Y:S05]  /*01c0*/  @!P0 BRA `(.L_x_20) ;  /* 0x0000000000508947 */ /* 0x001fea0003800000 */
[----:B------:R-:W0:Y:S02]  /*01d0*/  LDCU UR4, c[0x0][0x398] ;  /* 0x00007300ff0477ac */ /* 0x000e240008000800 */
.L_x_23:
[--C-:B------:R-:W-:Y:S01]  /*01e0*/  IMAD.MOV.U32 R8, RZ, RZ, R12.reuse ;  /* 0x000000ffff087224 */ /* 0x100fe200078e000c */
[----:B------:R-:W-:Y:S01]  /*01f0*/  SHF.R.U32.HI R12, RZ, 0x1, R12 ;  /* 0x00000001ff0c7819 */ /* 0x000fe2000001160c */
[----:B------:R-:W-:Y:S04]  /*0200*/  BSSY.RECONVERGENT B0, `(.L_x_21) ;  /* 0x000000d000007945 */ /* 0x000fe80003800200 */
[----:B------:R-:W-:-:S05]  /*0210*/  IMAD.IADD R2, R13, 0x1, R12 ;  /* 0x000000010d027824 */ /* 0x000fca00078e020c */
[----:B0-----:R-:W-:-:S04]  /*0220*/  ISETP.GE.AND P0, PT, R2, UR4, PT ;  /* 0x0000000402007c0c */ /* 0x001fc8000bf06270 */
[----:B------:R-:W-:-:S13]  /*0230*/  ISETP.GE.U32.OR P0, PT, R17, R12, P0 ;  /* 0x0000000c1100720c */ /* 0x000fda0000706470 */
[----:B------:R-:W-:Y:S05]  /*0240*/  @P0 BRA `(.L_x_22) ;  /* 0x0000000000200947 */ /* 0x000fea0003800000 */
[----:B------:R-:W-:Y:S01]  /*0250*/  IMAD R4, R12, 0x10, R15 ;  /* 0x000000100c047824 */ /* 0x000fe200078e020f */
[----:B------:R-:W-:Y:S05]  /*0260*/  LDS.64 R2, [R15] ;  /* 0x000000000f027984 */ /* 0x000fea0000000a00 */
[----:B------:R-:W0:Y:S02]  /*0270*/  LDS.128 R4, [R4] ;  /* 0x0000000004047984 */ /* 0x000e240000000c00 */
[----:B0-----:R-:W-:-:S14]  /*0280*/  DSETP.GEU.AND P0, PT, R2, R4, PT ;  /* 0x000000040200722a */ /* 0x001fdc0003f0e000 */
[----:B------:R-:W-:Y:S01]  /*0290*/  @!P0 IMAD R2, R12, 0x4, R0 ;  /* 0x000000040c028824 */ /* 0x000fe200078e0200 */
[----:B------:R-:W-:Y:S04]  /*02a0*/  @!P0 STS.128 [R15], R4 ;  /* 0x000000040f008388 */ /* 0x000fe80000000c00 */
[----:B------:R-:W0:Y:S04]  /*02b0*/  @!P0 LDS R3, [R2] ;  /* 0x0000000002038984 */ /* 0x000e280000000800 */
[----:B0-----:R0:W-:Y:S02]  /*02c0*/  @!P0 STS [R0], R3 ;  /* 0x0000000300008388 */ /* 0x0011e40000000800 */
.L_x_22:
[----:B------:R-:W-:Y:S05]  /*02d0*/  BSYNC.RECONVERGENT B0 ;  /* 0x0000000000007941 */ /* 0x000fea0003800200 */
.L_x_21:
[----:B------:R-:W-:Y:S01]  /*02e0*/  BAR.SYNC.DEFER_BLOCKING 0x0 ;  /* 0x0000000000007b1d */ /* 0x000fe20000010000 */
[----:B------:R-:W-:-:S13]  /*02f0*/  ISETP.GT.U32.AND P0, PT, R8, 0x3, PT ;  /* 0x000000030800780c */ /* 0x000fda0003f04070 */
[----:B------:R-:W-:Y:S05]  /*0300*/  @P0 BRA `(.L_x_23) ;  /* 0xfffffffc00b40947 */ /* 0x000fea000383ffff */
.L_x_20:
[----:B------:R-:W-:-:S13]  /*0310*/  ISETP.NE.AND P0, PT, R17, RZ, PT ;  /* 0x000000ff1100720c */ /* 0x000fda0003f05270 */
[----:B------:R-:W-:Y:S05]  /*0320*/  @P0 EXIT ;  /* 0x000000000000094d */ /* 0x000fea0003800000 */
[----:B------:R-:W1:Y:S01]  /*0330*/  S2UR UR5, SR_CgaCtaId ;  /* 0x00000000000579c3 */ /* 0x000e620000008800 */
[----:B------:R-:W-:-:S07]  /*0340*/  UMOV UR4, 0x400 ;  /* 0x0000040000047882 */ /* 0x000fce0000000000 */
[----:B0-----:R-:W0:Y:S08]  /*0350*/  LDC.64 R2, c[0x0][0x388] ;  /* 0x0000e200ff027b82 */ /* 0x001e300000000a00 */
[----:B------:R-:W2:Y:S01]  /*0360*/  LDC.64 R6, c[0x0][0x390] ;  /* 0x0000e400ff067b82 */ /* 0x000ea20000000a00 */
[----:B-1----:R-:W-:-:S07]  /*0370*/  ULEA UR4, UR5, UR4, 0x18 ;  /* 0x0000000405047291 */ /* 0x002fce000f8ec0ff */
[----:B------:R-:W1:Y:S02]  /*0380*/  LDC R13, c[0x0][0x39c] ;  /* 0x0000e700ff0d7b82 */ /* 0x000e640000000800 */
[----:B------:R-:W0:Y:S06]  /*0390*/  LDS R11, [UR4+0x4000] ;  /* 0x00400004ff0b7984 */ /* 0x000e2c0008000800 */
[----:B------:R-:W1:Y:S01]  /*03a0*/  LDC.64 R8, c[0x0][0x3a0] ;  /* 0x0000e800ff087b82 */ /* 0x000e620000000a00 */
[----:B------:R-:W2:Y:S04]  /*03b0*/  LDS.64 R4, [UR4] ;  /* 0x00000004ff047984 */ /* 0x000ea80008000a00 */
[----:B0-----:R-:W-:Y:S04]  /*03c0*/  STG.E desc[UR8][R2.64], R11 ;  /* 0x0000000b02007986 */ /* 0x001fe8000c101908 */
[----:B--2---:R-:W-:Y:S04]  /*03d0*/  STG.E.64 desc[UR8][R6.64], R4 ;  /* 0x0000000406007986 */ /* 0x004fe8000c101b08 */
[----:B-1----:R-:W-:Y:S01]  /*03e0*/  STG.E desc[UR8][R8.64], R13 ;  /* 0x0000000d08007986 */ /* 0x002fe2000c101908 */
[----:B------:R-:W-:Y:S05]  /*03f0*/  EXIT ;  /* 0x000000000000794d */ /* 0x000fea0003800000 */
.L_x_24:
        /* <DEDUP_REMOVED lines=16> */
.L_x_30:


//--------------------- .text._Z11updateStateP7double2S0_x --------------------------
	.section	.text._Z11updateStateP7double2S0_x,"ax",@progbits
	.align	128
        .global         _Z11updateStateP7double2S0_x
        .type           _Z11updateStateP7double2S0_x,@function
        .size           _Z11updateStateP7double2S0_x,(.L_x_31 - _Z11updateStateP7double2S0_x)
        .other          _Z11updateStateP7double2S0_x,@"STO_CUDA_ENTRY STV_DEFAULT"
_Z11updateStateP7double2S0_x:
.text._Z11updateStateP7double2S0_x:
[----:B------:R-:W-:Y:S01]  /*0000*/  LDC R1, c[0x0][0x37c] ;  /* 0x0000df00ff017b82 */ /* 0x000fe20000000800 */
[----:B------:R-:W0:Y:S01]  /*0010*/  S2R R0, SR_CTAID.X ;  /* 0x0000000000007919 */ /* 0x000e220000002500 */
[----:B------:R-:W0:Y:S01]  /*0020*/  LDCU UR4, c[0x0][0x360] ;  /* 0x00006c00ff0477ac */ /* 0x000e220008000800 */
[----:B------:R-:W0:Y:S01]  /*0030*/  S2R R3, SR_TID.X ;  /* 0x0000000000037919 */ /* 0x000e220000002100 */
[----:B------:R-:W1:Y:S01]  /*0040*/  LDCU.64 UR6, c[0x0][0x390] ;  /* 0x00007200ff0677ac */ /* 0x000e620008000a00 */
[----:B0-----:R-:W-:-:S05]  /*0050*/  IMAD R0, R0, UR4, R3 ;  /* 0x0000000400007c24 */ /* 0x001fca000f8e0203 */
[----:B-1----:R-:W-:Y:S02]  /*0060*/  ISETP.GE.U32.AND P0, PT, R0, UR6, PT ;  /* 0x0000000600007c0c */ /* 0x002fe4000bf06070 */
[----:B------:R-:W-:-:S04]  /*0070*/  SHF.R.S32.HI R3, RZ, 0x1f, R0 ;  /* 0x0000001fff037819 */ /* 0x000fc80000011400 */
[----:B------:R-:W-:-:S13]  /*0080*/  ISETP.GE.AND.EX P0, PT, R3, UR7, PT, P0 ;  /* 0x0000000703007c0c */ /* 0x000fda000bf06300 */
[----:B------:R-:W-:Y:S05]  /*0090*/  @P0 EXIT ;  /* 0x000000000000094d */ /* 0x000fea0003800000 */
[----:B------:R-:W0:Y:S01]  /*00a0*/  LDCU.128 UR8, c[0x0][0x380] ;  /* 0x00007000ff0877ac */ /* 0x000e220008000c00 */
[C---:B------:R-:W-:Y:S01]  /*00b0*/  IMAD.SHL.U32 R2, R0.reuse, 0x10, RZ ;  /* 0x0000001000027824 */ /* 0x040fe200078e00ff */
[----:B------:R-:W-:Y:S01]  /*00c0*/  SHF.L.U64.HI R0, R0, 0x4, R3 ;  /* 0x0000000400007819 */ /* 0x000fe20000010203 */
[----:B------:R-:W1:Y:S03]  /*00d0*/  LDCU.64 UR4, c[0x0][0x358] ;  /* 0x00006b00ff0477ac */ /* 0x000e660008000a00 */
[----:B0-----:R-:W-:-:S04]  /*00e0*/  IADD3 R4, P0, PT, R2, UR10, RZ ;  /* 0x0000000a02047c10 */ /* 0x001fc8000ff1e0ff */
[----:B------:R-:W-:-:S06]  /*00f0*/  IADD3.X R5, PT, PT, R0, UR11, RZ, P0, !PT ;  /* 0x0000000b00057c10 */ /* 0x000fcc00087fe4ff */
[----:B-1----:R-:W2:Y:S01]  /*0100*/  LDG.E.128 R4, desc[UR4][R4.64] ;  /* 0x0000000404047981 */ /* 0x002ea2000c1e1d00 */
[----:B------:R-:W-:-:S04]  /*0110*/  IADD3 R2, P0, PT, R2, UR8, RZ ;  /* 0x0000000802027c10 */ /* 0x000fc8000ff1e0ff */
[----:B------:R-:W-:-:S05]  /*0120*/  IADD3.X R3, PT, PT, R0, UR9, RZ, P0, !PT ;  /* 0x0000000900037c10 */ /* 0x000fca00087fe4ff */
[----:B--2---:R-:W-:Y:S01]  /*0130*/  STG.E.128 desc[UR4][R2.64], R4 ;  /* 0x0000000402007986 */ /* 0x004fe2000c101d04 */
[----:B------:R-:W-:Y:S05]  /*0140*/  EXIT ;  /* 0x000000000000794d */ /* 0x000fea0003800000 */
.L_x_25:
        /* <DEDUP_REMOVED lines=11> */
.L_x_31:


//--------------------- .text._Z9initStateP7double2i --------------------------
	.section	.text._Z9initStateP7double2i,"ax",@progbits
	.align	128
        .global         _Z9initStateP7double2i
        .type           _Z9initStateP7double2i,@function
        .size           _Z9initStateP7double2i,(.L_x_32 - _Z9initStateP7double2i)
        .other          _Z9initStateP7double2i,@"STO_CUDA_ENTRY STV_DEFAULT"
_Z9initStateP7double2i:
.text._Z9initStateP7double2i:
[----:B------:R-:W-:Y:S01]  /*0000*/  LDC R1, c[0x0][0x37c] ;  /* 0x0000df00ff017b82 */ /* 0x000fe20000000800 */
[----:B------:R-:W0:Y:S01]  /*0010*/  S2R R9, SR_CTAID.X ;  /* 0x0000000000097919 */ /* 0x000e220000002500 */
[----:B------:R-:W0:Y:S01]  /*0020*/  LDCU UR4, c[0x0][0x360] ;  /* 0x00006c00ff0477ac */ /* 0x000e220008000800 */
[----:B------:R-:W0:Y:S01]  /*0030*/  S2R R0, SR_TID.X ;  /* 0x0000000000007919 */ /* 0x000e220000002100 */
[----:B------:R-:W1:Y:S01]  /*0040*/  LDCU UR5, c[0x0][0x388] ;  /* 0x00007100ff0577ac */ /* 0x000e620008000800 */
[----:B0-----:R-:W-:-:S05]  /*0050*/  IMAD R9, R9, UR4, R0 ;  /* 0x0000000409097c24 */ /* 0x001fca000f8e0200 */
[----:B-1----:R-:W-:-:S13]  /*0060*/  ISETP.GE.AND P0, PT, R9, UR5, PT ;  /* 0x0000000509007c0c */ /* 0x002fda000bf06270 */
[----:B------:R-:W-:Y:S05]  /*0070*/  @P0 EXIT ;  /* 0x000000000000094d */ /* 0x000fea0003800000 */
[----:B------:R-:W-:Y:S01]  /*0080*/  ISETP.NE.AND P0, PT, R9, RZ, PT ;  /* 0x000000ff0900720c */ /* 0x000fe20003f05270 */
[----:B------:R-:W0:Y:S01]  /*0090*/  LDCU.64 UR4, c[0x0][0x358] ;  /* 0x00006b00ff0477ac */ /* 0x000e220008000a00 */
[----:B------:R-:W-:-:S11]  /*00a0*/  CS2R R6, SRZ ;  /* 0x0000000000067805 */ /* 0x000fd6000001ff00 */
[----:B------:R-:W0:Y:S01]  /*00b0*/  @!P0 LDC.64 R2, c[0x0][0x380] ;  /* 0x0000e000ff028b82 */ /* 0x000e220000000a00 */
[----:B------:R-:W-:Y:S01]  /*00c0*/  @!P0 IMAD.MOV.U32 R4, RZ, RZ, 0x0 ;  /* 0x00000000ff048424 */ /* 0x000fe200078e00ff */
[----:B------:R-:W-:-:S05]  /*00d0*/  @!P0 MOV R5, 0x3ff00000 ;  /* 0x3ff0000000058802 */ /* 0x000fca0000000f00 */
[----:B0-----:R0:W-:Y:S01]  /*00e0*/  @!P0 STG.E.128 desc[UR4][R2.64], R4 ;  /* 0x0000000402008986 */ /* 0x0011e2000c101d04 */
[----:B------:R-:W-:Y:S05]  /*00f0*/  @!P0 EXIT ;  /* 0x000000000000894d */ /* 0x000fea0003800000 */
[----:B0-----:R-:W0:Y:S02]  /*0100*/  LDC.64 R2, c[0x0][0x380] ;  /* 0x0000e000ff027b82 */ /* 0x001e240000000a00 */
[----:B0-----:R-:W-:-:S05]  /*0110*/  IMAD.WIDE R2, R9, 0x10, R2 ;  /* 0x0000001009027825 */ /* 0x001fca00078e0202 */
[----:B------:R-:W-:Y:S01]  /*0120*/  STG.E.128 desc[UR4][R2.64], RZ ;  /* 0x000000ff02007986 */ /* 0x000fe2000c101d04 */
[----:B------:R-:W-:Y:S05]  /*0130*/  EXIT ;  /* 0x000000000000794d */ /* 0x000fea0003800000 */
.L_x_26:
        /* <DEDUP_REMOVED lines=12> */
.L_x_32:


//--------------------- .text._Z12zeroOutStateP7double2x --------------------------
	.section	.text._Z12zeroOutStateP7double2x,"ax",@progbits
	.align	128
        .global         _Z12zeroOutStateP7double2x
        .type           _Z12zeroOutStateP7double2x,@function
        .size           _Z12zeroOutStateP7double2x,(.L_x_33 - _Z12zeroOutStateP7double2x)
        .other          _Z12zeroOutStateP7double2x,@"STO_CUDA_ENTRY STV_DEFAULT"
_Z12zeroOutStateP7double2x:
.text._Z12zeroOutStateP7double2x:
        /* <DEDUP_REMOVED lines=10> */
[----:B------:R-:W0:Y:S01]  /*00a0*/  LDCU.64 UR6, c[0x0][0x380] ;  /* 0x00007000ff0677ac */ /* 0x000e220008000a00 */
[----:B------:R-:W1:Y:S01]  /*00b0*/  LDCU.64 UR4, c[0x0][0x358] ;  /* 0x00006b00ff0477ac */ /* 0x000e620008000a00 */
[----:B0-----:R-:W-:-:S04]  /*00c0*/  LEA R2, P0, R0, UR6, 0x4 ;  /* 0x0000000600027c11 */ /* 0x001fc8000f8020ff */
[----:B------:R-:W-:-:S05]  /*00d0*/  LEA.HI.X R3, R0, UR7, R3, 0x4, P0 ;  /* 0x0000000700037c11 */ /* 0x000fca00080f2403 */
[----:B-1----:R-:W-:Y:S01]  /*00e0*/  STG.E.128 desc[UR4][R2.64], RZ ;  /* 0x000000ff02007986 */ /* 0x002fe2000c101d04 */
[----:B------:R-:W-:Y:S05]  /*00f0*/  EXIT ;  /* 0x000000000000794d */ /* 0x000fea0003800000 */
.L_x_27:
        /* <DEDUP_REMOVED lines=16> */
.L_x_33:


//--------------------- .nv.shared._Z14applyPhaseFlipP7double2x --------------------------
	.section	.nv.shared._Z14applyPhaseFlipP7double2x,"aw",@nobits
	.sectionflags	@""
	.align	16
	.zero		1024


//--------------------- .nv.shared.reserved.0     --------------------------
	.section	.nv.shared.reserved.0,"aw",@nobits
	.weak		__nv_reservedSMEM_offset_0_alias
	.size		__nv_reservedSMEM_offset_0_alias, 0, 64
	.other		__nv_reservedSMEM_offset_0_alias,@"STO_CUDA_RESERVED_SHARED STV_DEFAULT"
__nv_reservedSMEM_offset_0_alias:
	.zero		0
	.zero		64


//--------------------- .nv.shared._Z15contract_tensorP7double2PKS_iPiS3_ixx --------------------------
	.section	.nv.shared._Z15contract_tensorP7double2PKS_iPiS3_ixx,"aw",@nobits
	.sectionflags	@""
	.align	16
	.zero		1024


//--------------------- .nv.shared._Z18findMaxIndexKernelP7double2PiPdiiS1_ --------------------------
	.section	.nv.shared._Z18findMaxIndexKernelP7double2PiPdiiS1_,"aw",@nobits
	.sectionflags	@""
	.align	16
.nv.shared._Z18findMaxIndexKernelP7double2PiPdiiS1_:
	.zero		21504


//--------------------- .nv.shared._Z11updateStateP7double2S0_x --------------------------
	.section	.nv.shared._Z11updateStateP7double2S0_x,"aw",@nobits
	.sectionflags	@""
	.align	16
	.zero		1024


//--------------------- .nv.shared._Z9initStateP7double2i --------------------------
	.section	.nv.shared._Z9initStateP7double2i,"aw",@nobits
	.sectionflags	@""
	.align	16
	.zero		1024


//--------------------- .nv.shared._Z12zeroOutStateP7double2x --------------------------
	.section	.nv.shared._Z12zeroOutStateP7double2x,"aw",@nobits
	.sectionflags	@""
	.align	16
	.zero		1024


//--------------------- .nv.constant0._Z14applyPhaseFlipP7double2x --------------------------
	.section	.nv.constant0._Z14applyPhaseFlipP7double2x,"a",@progbits
	.sectionflags	@""
	.align	4
.nv.constant0._Z14applyPhaseFlipP7double2x:
	.zero		912


//--------------------- .nv.constant0._Z15contract_tensorP7double2PKS_iPiS3_ixx --------------------------
	.section	.nv.constant0._Z15contract_tensorP7double2PKS_iPiS3_ixx,"a",@progbits
	.sectionflags	@""
	.align	4
.nv.constant0._Z15contract_tensorP7double2PKS_iPiS3_ixx:
	.zero		960


//--------------------- .nv.constant0._Z18findMaxIndexKernelP7double2PiPdiiS1_ --------------------------
	.section	.nv.constant0._Z18findMaxIndexKernelP7double2PiPdiiS1_,"a",@progbits
	.sectionflags	@""
	.align	4
.nv.constant0._Z18findMaxIndexKernelP7double2PiPdiiS1_:
	.zero		936


//--------------------- .nv.constant0._Z11updateStateP7double2S0_x --------------------------
	.section	.nv.constant0._Z11updateStateP7double2S0_x,"a",@progbits
	.sectionflags	@""
	.align	4
.nv.constant0._Z11updateStateP7double2S0_x:
	.zero		920


//--------------------- .nv.constant0._Z9initStateP7double2i --------------------------
	.section	.nv.constant0._Z9initStateP7double2i,"a",@progbits
	.sectionflags	@""
	.align	4
.nv.constant0._Z9initStateP7double2i:
	.zero		908


//--------------------- .nv.constant0._Z12zeroOutStateP7double2x --------------------------
	.section	.nv.constant0._Z12zeroOutStateP7double2x,"a",@progbits
	.sectionflags	@""
	.align	4
.nv.constant0._Z12zeroOutStateP7double2x:
	.zero		912


//--------------------- SYMBOLS --------------------------

	.type		.nv.reservedSmem.offset0,@object
	.size		.nv.reservedSmem.offset0,0x4
	.type		.nv.reservedSmem.cap,@object
	.size		.nv.reservedSmem.cap,0x4
